	.target	sm_90a

	.elftype	@"ET_EXEC"


//--------------------- .note.nv.tkinfo           --------------------------
	.section	.note.nv.tkinfo,"",@"SHT_NOTE"
	.sectionflags	@"SHF_NOTE_NV_TKINFO"
	.tkinfo
        /*0018*/ 	.word	0x00000002
        /*0030*/ 	.string	""
        /*0030*/ 	.string	"ptxas"
        /*0030*/ 	.string	"Cuda compilation tools, release 13.0, V13.0.88"
        /*0030*/ 	.string	"Build cuda_13.0.r13.0/compiler.36424714_0"
        /*0030*/ 	.string	"-arch sm_90a -m 64 "



//--------------------- .note.nv.cuinfo           --------------------------
	.section	.note.nv.cuinfo,"",@"SHT_NOTE"
	.sectionflags	@"SHF_NOTE_NV_CUINFO"
        /*0018*/ 	.short	0x0002
        /*001a*/ 	.short	0x005a
        /*001c*/ 	.short	0x0082
	.zero		2


//--------------------- .nv.info                  --------------------------
	.section	.nv.info,"",@"SHT_CUDA_INFO"
	.align	4


	//----- nvinfo : EIATTR_REGCOUNT
	.align		4
        /*0000*/ 	.byte	0x04, 0x2f
        /*0002*/ 	.short	(.L_15 - .L_14)
	.align		4
.L_14:
        /*0004*/ 	.word	index@(_ZN7cutlass13device_kernelINS_4gemm6kernel13GemmUniversalIN4cute5tupleIJiiiiEEENS1_10collective13CollectiveMmaINS1_34MainloopSm90TmaGmmaWarpSpecializedILi7ENS5_IJNS4_1CILi8EEENSA_ILi1EEESC_EEENS1_35KernelTmaWarpSpecializedCooperativeEEENS5_IJNSA_ILi128EEESG_NSA_ILi64EEEEEENS_6half_tENS5_IJSC_llEEESJ_NS5_IJlSC_lEEENS4_8TiledMMAINS4_8MMA_AtomIJNS4_4SM904GMMA26MMA_64x128x16_F32F16F16_SSILNSP_5MajorE1ELSR_0ELNSP_7ScaleInE1ELSS_1EEEEEENS4_6LayoutINS5_IJNSA_ILi2EEESC_SC_EEENS5_IJSC_NSA_ILi0EEESY_EEEEENS5_IJNS4_10UnderscoreES11_S11_EEEEENS4_13SM90_TMA_LOADENS4_14ComposedLayoutINS4_7SwizzleILi3ELi4ELi3EEENS4_18smem_ptr_flag_bitsILi16EEENSV_INS5_IJSH_SB_EEENS5_IJSC_SH_EEEEEEEvNS4_8identityENS4_23SM90_TMA_LOAD_MULTICASTENS15_IS17_S19_NSV_INS5_IJSB_SH_EEENS5_IJSH_SC_EEEEEEEvS1E_EENS_8epilogue10collective6detail29Sm90TmaWarpSpecializedAdapterINS1M_15DefaultEpilogueISJ_SL_SL_NS1L_6thread17LinearCombinationISJ_Li1EffLNS1Q_9ScaleType4KindE0ELNS_15FloatRoundStyleE2ESJ_EENS1_15EpilogueDefaultEEEEEvvEEEEvNT_6ParamsE)
        /*0008*/ 	.word	0x000000a8


	//----- nvinfo : EIATTR_FRAME_SIZE
	.align		4
.L_15:
        /*000c*/ 	.byte	0x04, 0x11
        /*000e*/ 	.short	(.L_17 - .L_16)
	.align		4
.L_16:
        /*0010*/ 	.word	index@(_ZN7cutlass13device_kernelINS_4gemm6kernel13GemmUniversalIN4cute5tupleIJiiiiEEENS1_10collective13CollectiveMmaINS1_34MainloopSm90TmaGmmaWarpSpecializedILi7ENS5_IJNS4_1CILi8EEENSA_ILi1EEESC_EEENS1_35KernelTmaWarpSpecializedCooperativeEEENS5_IJNSA_ILi128EEESG_NSA_ILi64EEEEEENS_6half_tENS5_IJSC_llEEESJ_NS5_IJlSC_lEEENS4_8TiledMMAINS4_8MMA_AtomIJNS4_4SM904GMMA26MMA_64x128x16_F32F16F16_SSILNSP_5MajorE1ELSR_0ELNSP_7ScaleInE1ELSS_1EEEEEENS4_6LayoutINS5_IJNSA_ILi2EEESC_SC_EEENS5_IJSC_NSA_ILi0EEESY_EEEEENS5_IJNS4_10UnderscoreES11_S11_EEEEENS4_13SM90_TMA_LOADENS4_14ComposedLayoutINS4_7SwizzleILi3ELi4ELi3EEENS4_18smem_ptr_flag_bitsILi16EEENSV_INS5_IJSH_SB_EEENS5_IJSC_SH_EEEEEEEvNS4_8identityENS4_23SM90_TMA_LOAD_MULTICASTENS15_IS17_S19_NSV_INS5_IJSB_SH_EEENS5_IJSH_SC_EEEEEEEvS1E_EENS_8epilogue10collective6detail29Sm90TmaWarpSpecializedAdapterINS1M_15DefaultEpilogueISJ_SL_SL_NS1L_6thread17LinearCombinationISJ_Li1EffLNS1Q_9ScaleType4KindE0ELNS_15FloatRoundStyleE2ESJ_EENS1_15EpilogueDefaultEEEEEvvEEEEvNT_6ParamsE)
        /*0014*/ 	.word	0x00000000


	//----- nvinfo : EIATTR_MIN_STACK_SIZE
	.align		4
.L_17:
        /*0018*/ 	.byte	0x04, 0x12
        /*001a*/ 	.short	(.L_19 - .L_18)
	.align		4
.L_18:
        /*001c*/ 	.word	index@(_ZN7cutlass13device_kernelINS_4gemm6kernel13GemmUniversalIN4cute5tupleIJiiiiEEENS1_10collective13CollectiveMmaINS1_34MainloopSm90TmaGmmaWarpSpecializedILi7ENS5_IJNS4_1CILi8EEENSA_ILi1EEESC_EEENS1_35KernelTmaWarpSpecializedCooperativeEEENS5_IJNSA_ILi128EEESG_NSA_ILi64EEEEEENS_6half_tENS5_IJSC_llEEESJ_NS5_IJlSC_lEEENS4_8TiledMMAINS4_8MMA_AtomIJNS4_4SM904GMMA26MMA_64x128x16_F32F16F16_SSILNSP_5MajorE1ELSR_0ELNSP_7ScaleInE1ELSS_1EEEEEENS4_6LayoutINS5_IJNSA_ILi2EEESC_SC_EEENS5_IJSC_NSA_ILi0EEESY_EEEEENS5_IJNS4_10UnderscoreES11_S11_EEEEENS4_13SM90_TMA_LOADENS4_14ComposedLayoutINS4_7SwizzleILi3ELi4ELi3EEENS4_18smem_ptr_flag_bitsILi16EEENSV_INS5_IJSH_SB_EEENS5_IJSC_SH_EEEEEEEvNS4_8identityENS4_23SM90_TMA_LOAD_MULTICASTENS15_IS17_S19_NSV_INS5_IJSB_SH_EEENS5_IJSH_SC_EEEEEEEvS1E_EENS_8epilogue10collective6detail29Sm90TmaWarpSpecializedAdapterINS1M_15DefaultEpilogueISJ_SL_SL_NS1L_6thread17LinearCombinationISJ_Li1EffLNS1Q_9ScaleType4KindE0ELNS_15FloatRoundStyleE2ESJ_EENS1_15EpilogueDefaultEEEEEvvEEEEvNT_6ParamsE)
        /*0020*/ 	.word	0x00000000
.L_19:


//--------------------- .nv.compat                --------------------------
	.section	.nv.compat,"",@"SHT_CUDA_COMPAT_INFO"
	.align	4
        /*0000*/ 	.byte	0x02, 0x09, 0x01, 0x00, 0x02, 0x02, 0x04, 0x00, 0x02, 0x05, 0x05, 0x00, 0x03, 0x07, 0x01, 0x01
        /*0010*/ 	.byte	0x02, 0x03, 0x01, 0x00, 0x02, 0x06, 0x01, 0x00, 0x04, 0x0b, 0x08, 0x00, 0x00, 0x00, 0x00, 0x00
        /*0020*/ 	.byte	0x00, 0x00, 0x00, 0x00


//--------------------- .nv.info._ZN7cutlass13device_kernelINS_4gemm6kernel13GemmUniversalIN4cute5tupleIJiiiiEEENS1_10collective13CollectiveMmaINS1_34MainloopSm90TmaGmmaWarpSpecializedILi7ENS5_IJNS4_1CILi8EEENSA_ILi1EEESC_EEENS1_35KernelTmaWarpSpecializedCooperativeEEENS5_IJNSA_ILi128EEESG_NSA_ILi64EEEEEENS_6half_tENS5_IJSC_llEEESJ_NS5_IJlSC_lEEENS4_8TiledMMAINS4_8MMA_AtomIJNS4_4SM904GMMA26MMA_64x128x16_F32F16F16_SSILNSP_5MajorE1ELSR_0ELNSP_7ScaleInE1ELSS_1EEEEEENS4_6LayoutINS5_IJNSA_ILi2EEESC_SC_EEENS5_IJSC_NSA_ILi0EEESY_EEEEENS5_IJNS4_10UnderscoreES11_S11_EEEEENS4_13SM90_TMA_LOADENS4_14ComposedLayoutINS4_7SwizzleILi3ELi4ELi3EEENS4_18smem_ptr_flag_bitsILi16EEENSV_INS5_IJSH_SB_EEENS5_IJSC_SH_EEEEEEEvNS4_8identityENS4_23SM90_TMA_LOAD_MULTICASTENS15_IS17_S19_NSV_INS5_IJSB_SH_EEENS5_IJSH_SC_EEEEEEEvS1E_EENS_8epilogue10collective6detail29Sm90TmaWarpSpecializedAdapterINS1M_15DefaultEpilogueISJ_SL_SL_NS1L_6thread17LinearCombinationISJ_Li1EffLNS1Q_9ScaleType4KindE0ELNS_15FloatRoundStyleE2ESJ_EENS1_15EpilogueDefaultEEEEEvvEEEEvNT_6ParamsE --------------------------
	.section	.nv.info._ZN7cutlass13device_kernelINS_4gemm6kernel13GemmUniversalIN4cute5tupleIJiiiiEEENS1_10collective13CollectiveMmaINS1_34MainloopSm90TmaGmmaWarpSpecializedILi7ENS5_IJNS4_1CILi8EEENSA_ILi1EEESC_EEENS1_35KernelTmaWarpSpecializedCooperativeEEENS5_IJNSA_ILi128EEESG_NSA_ILi64EEEEEENS_6half_tENS5_IJSC_llEEESJ_NS5_IJlSC_lEEENS4_8TiledMMAINS4_8MMA_AtomIJNS4_4SM904GMMA26MMA_64x128x16_F32F16F16_SSILNSP_5MajorE1ELSR_0ELNSP_7ScaleInE1ELSS_1EEEEEENS4_6LayoutINS5_IJNSA_ILi2EEESC_SC_EEENS5_IJSC_NSA_ILi0EEESY_EEEEENS5_IJNS4_10UnderscoreES11_S11_EEEEENS4_13SM90_TMA_LOADENS4_14ComposedLayoutINS4_7SwizzleILi3ELi4ELi3EEENS4_18smem_ptr_flag_bitsILi16EEENSV_INS5_IJSH_SB_EEENS5_IJSC_SH_EEEEEEEvNS4_8identityENS4_23SM90_TMA_LOAD_MULTICASTENS15_IS17_S19_NSV_INS5_IJSB_SH_EEENS5_IJSH_SC_EEEEEEEvS1E_EENS_8epilogue10collective6detail29Sm90TmaWarpSpecializedAdapterINS1M_15DefaultEpilogueISJ_SL_SL_NS1L_6thread17LinearCombinationISJ_Li1EffLNS1Q_9ScaleType4KindE0ELNS_15FloatRoundStyleE2ESJ_EENS1_15EpilogueDefaultEEEEEvvEEEEvNT_6ParamsE,"",@"SHT_CUDA_INFO"
	.sectionflags	@""
	.align	4


	//----- nvinfo : EIATTR_CUDA_API_VERSION
	.align		4
        /*0000*/ 	.byte	0x04, 0x37
        /*0002*/ 	.short	(.L_21 - .L_20)
.L_20:
        /*0004*/ 	.word	0x00000082


	//----- nvinfo : EIATTR_KPARAM_INFO
	.align		4
.L_21:
        /*0008*/ 	.byte	0x04, 0x17
        /*000a*/ 	.short	(.L_23 - .L_22)
.L_22:
        /*000c*/ 	.word	0x00000000
        /*0010*/ 	.short	0x0000
        /*0012*/ 	.short	0x0070
        /*0014*/ 	.byte	0x00, 0xf0, 0x01, 0x10


	//----- nvinfo : EIATTR_SPARSE_MMA_MASK
	.align		4
.L_23:
        /*0018*/ 	.byte	0x03, 0x50
        /*001a*/ 	.short	0x0000


	//----- nvinfo : EIATTR_MAXREG_COUNT
	.align		4
        /*001c*/ 	.byte	0x03, 0x1b
        /*001e*/ 	.short	0x00a8


	//----- nvinfo : EIATTR_NUM_BARRIERS
	.align		4
        /*0020*/ 	.byte	0x02, 0x4c
        /*0022*/ 	.byte	0x01
	.zero		1


	//----- nvinfo : EIATTR_EXTERNS
	.align		4
        /*0024*/ 	.byte	0x04, 0x0f
        /*0026*/ 	.short	(.L_25 - .L_24)


	//   ....[0]....
	.align		4
.L_24:
        /*0028*/ 	.word	index@(__assertfail)


	//----- nvinfo : EIATTR_MERCURY_ISA_VERSION
	.align		4
.L_25:
        /*002c*/ 	.byte	0x03, 0x5f
        /*002e*/ 	.short	0x0101


	//----- nvinfo : EIATTR_INT_WARP_WIDE_INSTR_OFFSETS
	.align		4
        /*0030*/ 	.byte	0x04, 0x31
        /*0032*/ 	.short	(.L_27 - .L_26)


	//   ....[0]....
.L_26:
        /*0034*/ 	.word	0x00000520


	//   ....[1]....
        /*0038*/ 	.word	0x00000550


	//   ....[2]....
        /*003c*/ 	.word	0x00000700


	//----- nvinfo : EIATTR_COOP_GROUP_MASK_REGIDS
	.align		4
.L_27:
        /*0040*/ 	.byte	0x04, 0x29
        /*0042*/ 	.short	(.L_29 - .L_28)


	//   ....[0]....
.L_28:
        /*0044*/ 	.word	0xffffffff


	//   ....[1]....
        /*0048*/ 	.word	0xffffffff


	//   ....[2]....
        /*004c*/ 	.word	0xffffffff


	//   ....[3]....
        /*0050*/ 	.word	0xffffffff


	//   ....[4]....
        /*0054*/ 	.word	0xffffffff


	//   ....[5]....
        /*0058*/ 	.word	0xffffffff


	//----- nvinfo : EIATTR_COOP_GROUP_INSTR_OFFSETS
	.align		4
.L_29:
        /*005c*/ 	.byte	0x04, 0x28
        /*005e*/ 	.short	(.L_31 - .L_30)


	//   ....[0]....
.L_30:
        /*0060*/ 	.word	0x00000060


	//   ....[1]....
        /*0064*/ 	.word	0x00000070


	//   ....[2]....
        /*0068*/ 	.word	0x00000130


	//   ....[3]....
        /*006c*/ 	.word	0x00000360


	//   ....[4]....
        /*0070*/ 	.word	0x00000860


	//   ....[5]....
        /*0074*/ 	.word	0x000014e0


	//----- nvinfo : EIATTR_REG_RECONFIG
	.align		4
.L_31:
        /*0078*/ 	.byte	0x01, 0x54
	.zero		2


	//----- nvinfo : EIATTR_SYSCALL_OFFSETS
	.align		4
        /*007c*/ 	.byte	0x04, 0x46
        /*007e*/ 	.short	(.L_33 - .L_32)


	//   ....[0]....
.L_32:
        /*0080*/ 	.word	0x000016c0


	//----- nvinfo : EIATTR_MBARRIER_INSTR_OFFSETS
	.align		4
.L_33:
        /*0084*/ 	.byte	0x04, 0x39
        /*0086*/ 	.short	(.L_35 - .L_34)


	//   ....[0]....
.L_34:
        /*0088*/ 	.word	0x00000260
        /*008c*/ 	.word	0x000000ff
        /*0090*/ 	.word	0x00000000
        /*0094*/ 	.short	0x0100
        /*0096*/ 	.byte	0x08
	.zero		1


	//   ....[1]....
        /*0098*/ 	.word	0x00000270
        /*009c*/ 	.word	0x000000ff
        /*00a0*/ 	.word	0x00000038
        /*00a4*/ 	.short	0x0100
        /*00a6*/ 	.byte	0x08
	.zero		1


	//   ....[2]....
        /*00a8*/ 	.word	0x00000280
        /*00ac*/ 	.word	0x000000ff
        /*00b0*/ 	.word	0x00000008
        /*00b4*/ 	.short	0x0100
        /*00b6*/ 	.byte	0x08
	.zero		1


	//   ....[3]....
        /*00b8*/ 	.word	0x00000290
        /*00bc*/ 	.word	0x000000ff
        /*00c0*/ 	.word	0x00000040
        /*00c4*/ 	.short	0x0100
        /*00c6*/ 	.byte	0x08
	.zero		1


	//   ....[4]....
        /*00c8*/ 	.word	0x000002a0
        /*00cc*/ 	.word	0x000000ff
        /*00d0*/ 	.word	0x00000010
        /*00d4*/ 	.short	0x0100
        /*00d6*/ 	.byte	0x08
	.zero		1


	//   ....[5]....
        /*00d8*/ 	.word	0x000002b0
        /*00dc*/ 	.word	0x000000ff
        /*00e0*/ 	.word	0x00000048
        /*00e4*/ 	.short	0x0100
        /*00e6*/ 	.byte	0x08
	.zero		1


	//   ....[6]....
        /*00e8*/ 	.word	0x000002c0
        /*00ec*/ 	.word	0x000000ff
        /*00f0*/ 	.word	0x00000018
        /*00f4*/ 	.short	0x0100
        /*00f6*/ 	.byte	0x08
	.zero		1


	//   ....[7]....
        /*00f8*/ 	.word	0x000002d0
        /*00fc*/ 	.word	0x000000ff
        /*0100*/ 	.word	0x00000050
        /*0104*/ 	.short	0x0100
        /*0106*/ 	.byte	0x08
	.zero		1


	//   ....[8]....
        /*0108*/ 	.word	0x000002e0
        /*010c*/ 	.word	0x000000ff
        /*0110*/ 	.word	0x00000020
        /*0114*/ 	.short	0x0100
        /*0116*/ 	.byte	0x08
	.zero		1


	//   ....[9]....
        /*0118*/ 	.word	0x000002f0
        /*011c*/ 	.word	0x000000ff
        /*0120*/ 	.word	0x00000058
        /*0124*/ 	.short	0x0100
        /*0126*/ 	.byte	0x08
	.zero		1


	//   ....[10]....
        /*0128*/ 	.word	0x00000300
        /*012c*/ 	.word	0x000000ff
        /*0130*/ 	.word	0x00000028
        /*0134*/ 	.short	0x0100
        /*0136*/ 	.byte	0x08
	.zero		1


	//   ....[11]....
        /*0138*/ 	.word	0x00000310
        /*013c*/ 	.word	0x000000ff
        /*0140*/ 	.word	0x00000060
        /*0144*/ 	.short	0x0100
        /*0146*/ 	.byte	0x08
	.zero		1


	//   ....[12]....
        /*0148*/ 	.word	0x00000320
        /*014c*/ 	.word	0x000000ff
        /*0150*/ 	.word	0x00000030
        /*0154*/ 	.short	0x0100
        /*0156*/ 	.byte	0x08
	.zero		1


	//   ....[13]....
        /*0158*/ 	.word	0x00000330
        /*015c*/ 	.word	0x000000ff
        /*0160*/ 	.word	0x00000068
        /*0164*/ 	.short	0x0100
        /*0166*/ 	.byte	0x08
	.zero		1


	//   ....[14]....
        /*0168*/ 	.word	0x00000790
        /*016c*/ 	.word	0x000000ff
        /*0170*/ 	.word	0x00000080
        /*0174*/ 	.short	0x0100
        /*0176*/ 	.byte	0x06
	.zero		1


	//   ....[15]....
        /*0178*/ 	.word	0x00000810
        /*017c*/ 	.word	0x000000ff
        /*0180*/ 	.word	0x00000088
        /*0184*/ 	.short	0x0100
        /*0186*/ 	.byte	0x06
	.zero		1


	//   ....[16]....
        /*0188*/ 	.word	0x00001780
        /*018c*/ 	.word	0x00000003
        /*0190*/ 	.word	0x00000000
        /*0194*/ 	.short	0x010a
        /*0196*/ 	.byte	0x3f
	.zero		1


	//   ....[17]....
        /*0198*/ 	.word	0x000017e0
        /*019c*/ 	.word	0x00000003
        /*01a0*/ 	.word	0x00000000
        /*01a4*/ 	.short	0x010a
        /*01a6*/ 	.byte	0x3f
	.zero		1


	//   ....[18]....
        /*01a8*/ 	.word	0x00001b60
        /*01ac*/ 	.word	0x00000005
        /*01b0*/ 	.word	0x00000000
        /*01b4*/ 	.short	0x010a
        /*01b6*/ 	.byte	0x3f
	.zero		1


	//   ....[19]....
        /*01b8*/ 	.word	0x00001ba0
        /*01bc*/ 	.word	0x00000005
        /*01c0*/ 	.word	0x00000000
        /*01c4*/ 	.short	0x010a
        /*01c6*/ 	.byte	0x3f
	.zero		1


	//   ....[20]....
        /*01c8*/ 	.word	0x00001e00
        /*01cc*/ 	.word	0x00000004
        /*01d0*/ 	.word	0x00000000
        /*01d4*/ 	.short	0x0101
        /*01d6*/ 	.byte	0x3f
	.zero		1


	//   ....[21]....
        /*01d8*/ 	.word	0x00002020
        /*01dc*/ 	.word	0x00000000
        /*01e0*/ 	.word	0x00000000
        /*01e4*/ 	.short	0x0101
        /*01e6*/ 	.byte	0x3f
	.zero		1


	//   ....[22]....
        /*01e8*/ 	.word	0x000071b0
        /*01ec*/ 	.word	0x00000017
        /*01f0*/ 	.word	0x00000038
        /*01f4*/ 	.short	0x010a
        /*01f6*/ 	.byte	0x3f
	.zero		1


	//   ....[23]....
        /*01f8*/ 	.word	0x00007600
        /*01fc*/ 	.word	0x00000006
        /*0200*/ 	.word	0x00000088
        /*0204*/ 	.short	0x0101
        /*0206*/ 	.byte	0x3f
	.zero		1


	//   ....[24]....
        /*0208*/ 	.word	0x00007d00
        /*020c*/ 	.word	0x00000007
        /*0210*/ 	.word	0x00000000
        /*0214*/ 	.short	0x010a
        /*0216*/ 	.byte	0x3f
	.zero		1


	//   ....[25]....
        /*0218*/ 	.word	0x00007d80
        /*021c*/ 	.word	0x00000006
        /*0220*/ 	.word	0x00000000
        /*0224*/ 	.short	0x010a
        /*0226*/ 	.byte	0x3f
	.zero		1


	//   ....[26]....
        /*0228*/ 	.word	0x00007e10
        /*022c*/ 	.word	0x00000007
        /*0230*/ 	.word	0x00000000
        /*0234*/ 	.short	0x010a
        /*0236*/ 	.byte	0x3f
	.zero		1


	//   ....[27]....
        /*0238*/ 	.word	0x00007ea0
        /*023c*/ 	.word	0x00000006
        /*0240*/ 	.word	0x00000000
        /*0244*/ 	.short	0x010a
        /*0246*/ 	.byte	0x3f
	.zero		1


	//   ....[28]....
        /*0248*/ 	.word	0x00007f30
        /*024c*/ 	.word	0x00000007
        /*0250*/ 	.word	0x00000000
        /*0254*/ 	.short	0x010a
        /*0256*/ 	.byte	0x3f
	.zero		1


	//   ....[29]....
        /*0258*/ 	.word	0x00007fc0
        /*025c*/ 	.word	0x00000006
        /*0260*/ 	.word	0x00000000
        /*0264*/ 	.short	0x010a
        /*0266*/ 	.byte	0x3f
	.zero		1


	//   ....[30]....
        /*0268*/ 	.word	0x00008050
        /*026c*/ 	.word	0x00000005
        /*0270*/ 	.word	0x00000000
        /*0274*/ 	.short	0x010a
        /*0276*/ 	.byte	0x3f
	.zero		1


	//   ....[31]....
        /*0278*/ 	.word	0x000080b0
        /*027c*/ 	.word	0x00000003
        /*0280*/ 	.word	0x00000000
        /*0284*/ 	.short	0x010a
        /*0286*/ 	.byte	0x3f
	.zero		1


	//   ....[32]....
        /*0288*/ 	.word	0x00008100
        /*028c*/ 	.word	0x00000005
        /*0290*/ 	.word	0x00000000
        /*0294*/ 	.short	0x010a
        /*0296*/ 	.byte	0x3f
	.zero		1


	//   ....[33]....
        /*0298*/ 	.word	0x000081d0
        /*029c*/ 	.word	0x00000017
        /*02a0*/ 	.word	0x00000038
        /*02a4*/ 	.short	0x010a
        /*02a6*/ 	.byte	0x3f
	.zero		1


	//   ....[34]....
        /*02a8*/ 	.word	0x000082a0
        /*02ac*/ 	.word	0x00000007
        /*02b0*/ 	.word	0x00000000
        /*02b4*/ 	.short	0x010a
        /*02b6*/ 	.byte	0x3f
	.zero		1


	//   ....[35]....
        /*02b8*/ 	.word	0x000082f0
        /*02bc*/ 	.word	0x00000006
        /*02c0*/ 	.word	0x00000000
        /*02c4*/ 	.short	0x010a
        /*02c6*/ 	.byte	0x3f
	.zero		1


	//   ....[36]....
        /*02c8*/ 	.word	0x00008340
        /*02cc*/ 	.word	0x00000007
        /*02d0*/ 	.word	0x00000000
        /*02d4*/ 	.short	0x010a
        /*02d6*/ 	.byte	0x3f
	.zero		1


	//   ....[37]....
        /*02d8*/ 	.word	0x00008390
        /*02dc*/ 	.word	0x00000006
        /*02e0*/ 	.word	0x00000000
        /*02e4*/ 	.short	0x010a
        /*02e6*/ 	.byte	0x3f
	.zero		1


	//   ....[38]....
        /*02e8*/ 	.word	0x000083e0
        /*02ec*/ 	.word	0x00000007
        /*02f0*/ 	.word	0x00000000
        /*02f4*/ 	.short	0x010a
        /*02f6*/ 	.byte	0x3f
	.zero		1


	//   ....[39]....
        /*02f8*/ 	.word	0x00008430
        /*02fc*/ 	.word	0x00000006
        /*0300*/ 	.word	0x00000000
        /*0304*/ 	.short	0x010a
        /*0306*/ 	.byte	0x3f
	.zero		1


	//----- nvinfo : EIATTR_NUM_MBARRIERS
	.align		4
.L_35:
        /*0308*/ 	.byte	0x03, 0x38
        /*030a*/ 	.short	0x0010


	//----- nvinfo : EIATTR_EXIT_INSTR_OFFSETS
	.align		4
        /*030c*/ 	.byte	0x04, 0x1c
        /*030e*/ 	.short	(.L_37 - .L_36)


	//   ....[0]....
.L_36:
        /*0310*/ 	.word	0x00000a30


	//   ....[1]....
        /*0314*/ 	.word	0x00001240


	//   ....[2]....
        /*0318*/ 	.word	0x00006910


	//   ....[3]....
        /*031c*/ 	.word	0x00006e70


	//   ....[4]....
        /*0320*/ 	.word	0x000080a0


	//----- nvinfo : EIATTR_MAX_THREADS
	.align		4
.L_37:
        /*0324*/ 	.byte	0x04, 0x05
        /*0326*/ 	.short	(.L_39 - .L_38)
.L_38:
        /*0328*/ 	.word	0x00000180
        /*032c*/ 	.word	0x00000001
        /*0330*/ 	.word	0x00000001


	//----- nvinfo : EIATTR_CRS_STACK_SIZE
	.align		4
.L_39:
        /*0334*/ 	.byte	0x04, 0x1e
        /*0336*/ 	.short	(.L_41 - .L_40)
.L_40:
        /*0338*/ 	.word	0x00000000


	//----- nvinfo : EIATTR_CBANK_PARAM_SIZE
	.align		4
.L_41:
        /*033c*/ 	.byte	0x03, 0x19
        /*033e*/ 	.short	0x0470


	//----- nvinfo : EIATTR_PARAM_CBANK
	.align		4
        /*0340*/ 	.byte	0x04, 0x0a
        /*0342*/ 	.short	(.L_43 - .L_42)
	.align		4
.L_42:
        /*0344*/ 	.word	index@(.nv.constant0._ZN7cutlass13device_kernelINS_4gemm6kernel13GemmUniversalIN4cute5tupleIJiiiiEEENS1_10collective13CollectiveMmaINS1_34MainloopSm90TmaGmmaWarpSpecializedILi7ENS5_IJNS4_1CILi8EEENSA_ILi1EEESC_EEENS1_35KernelTmaWarpSpecializedCooperativeEEENS5_IJNSA_ILi128EEESG_NSA_ILi64EEEEEENS_6half_tENS5_IJSC_llEEESJ_NS5_IJlSC_lEEENS4_8TiledMMAINS4_8MMA_AtomIJNS4_4SM904GMMA26MMA_64x128x16_F32F16F16_SSILNSP_5MajorE1ELSR_0ELNSP_7ScaleInE1ELSS_1EEEEEENS4_6LayoutINS5_IJNSA_ILi2EEESC_SC_EEENS5_IJSC_NSA_ILi0EEESY_EEEEENS5_IJNS4_10UnderscoreES11_S11_EEEEENS4_13SM90_TMA_LOADENS4_14ComposedLayoutINS4_7SwizzleILi3ELi4ELi3EEENS4_18smem_ptr_flag_bitsILi16EEENSV_INS5_IJSH_SB_EEENS5_IJSC_SH_EEEEEEEvNS4_8identityENS4_23SM90_TMA_LOAD_MULTICASTENS15_IS17_S19_NSV_INS5_IJSB_SH_EEENS5_IJSH_SC_EEEEEEEvS1E_EENS_8epilogue10collective6detail29Sm90TmaWarpSpecializedAdapterINS1M_15DefaultEpilogueISJ_SL_SL_NS1L_6thread17LinearCombinationISJ_Li1EffLNS1Q_9ScaleType4KindE0ELNS_15FloatRoundStyleE2ESJ_EENS1_15EpilogueDefaultEEEEEvvEEEEvNT_6ParamsE)
        /*0348*/ 	.short	0x0210
        /*034a*/ 	.short	0x0470


	//----- nvinfo : EIATTR_SW_WAR
	.align		4
.L_43:
        /*034c*/ 	.byte	0x04, 0x36
        /*034e*/ 	.short	(.L_45 - .L_44)
.L_44:
        /*0350*/ 	.word	0x00000008
.L_45:


//--------------------- .nv.callgraph             --------------------------
	.section	.nv.callgraph,"",@"SHT_CUDA_CALLGRAPH"
	.align	4
	.sectionentsize	8
	.align		4
        /*0000*/ 	.word	0x00000000
	.align		4
        /*0004*/ 	.word	0xffffffff
	.align		4
        /*0008*/ 	.word	index@(_ZN7cutlass13device_kernelINS_4gemm6kernel13GemmUniversalIN4cute5tupleIJiiiiEEENS1_10collective13CollectiveMmaINS1_34MainloopSm90TmaGmmaWarpSpecializedILi7ENS5_IJNS4_1CILi8EEENSA_ILi1EEESC_EEENS1_35KernelTmaWarpSpecializedCooperativeEEENS5_IJNSA_ILi128EEESG_NSA_ILi64EEEEEENS_6half_tENS5_IJSC_llEEESJ_NS5_IJlSC_lEEENS4_8TiledMMAINS4_8MMA_AtomIJNS4_4SM904GMMA26MMA_64x128x16_F32F16F16_SSILNSP_5MajorE1ELSR_0ELNSP_7ScaleInE1ELSS_1EEEEEENS4_6LayoutINS5_IJNSA_ILi2EEESC_SC_EEENS5_IJSC_NSA_ILi0EEESY_EEEEENS5_IJNS4_10UnderscoreES11_S11_EEEEENS4_13SM90_TMA_LOADENS4_14ComposedLayoutINS4_7SwizzleILi3ELi4ELi3EEENS4_18smem_ptr_flag_bitsILi16EEENSV_INS5_IJSH_SB_EEENS5_IJSC_SH_EEEEEEEvNS4_8identityENS4_23SM90_TMA_LOAD_MULTICASTENS15_IS17_S19_NSV_INS5_IJSB_SH_EEENS5_IJSH_SC_EEEEEEEvS1E_EENS_8epilogue10collective6detail29Sm90TmaWarpSpecializedAdapterINS1M_15DefaultEpilogueISJ_SL_SL_NS1L_6thread17LinearCombinationISJ_Li1EffLNS1Q_9ScaleType4KindE0ELNS_15FloatRoundStyleE2ESJ_EENS1_15EpilogueDefaultEEEEEvvEEEEvNT_6ParamsE)
	.align		4
        /*000c*/ 	.word	index@(__assertfail)
	.align		4
        /*0010*/ 	.word	0x00000000
	.align		4
        /*0014*/ 	.word	0xfffffffe
	.align		4
        /*0018*/ 	.word	0x00000000
	.align		4
        /*001c*/ 	.word	0xfffffffd
	.align		4
        /*0020*/ 	.word	0x00000000
	.align		4
        /*0024*/ 	.word	0xfffffffc


//--------------------- .nv.constant4             --------------------------
	.section	.nv.constant4,"a",@progbits
	.align	8
	.align		8
.nv.constant4:
        /*0000*/ 	.dword	__assertfail
	.align		8
        /*0008*/ 	.dword	__unnamed_1
	.align		8
        /*0010*/ 	.dword	_ZN40_INTERNAL_fc8bb671_4_k_cu_8e7d0c7f_209744cuda3std3__45__cpo5beginE
	.align		8
        /*0018*/ 	.dword	_ZN40_INTERNAL_fc8bb671_4_k_cu_8e7d0c7f_209744cuda3std3__45__cpo3endE
	.align		8
        /*0020*/ 	.dword	_ZN40_INTERNAL_fc8bb671_4_k_cu_8e7d0c7f_209744cuda3std3__45__cpo6cbeginE
	.align		8
        /*0028*/ 	.dword	_ZN40_INTERNAL_fc8bb671_4_k_cu_8e7d0c7f_209744cuda3std3__45__cpo4cendE
	.align		8
        /*0030*/ 	.dword	_ZN40_INTERNAL_fc8bb671_4_k_cu_8e7d0c7f_209744cuda3std3__442_GLOBAL__N__fc8bb671_4_k_cu_8e7d0c7f_209746ignoreE
	.align		8
        /*0038*/ 	.dword	_ZN40_INTERNAL_fc8bb671_4_k_cu_8e7d0c7f_209744cuda3std3__419piecewise_constructE
	.align		8
        /*0040*/ 	.dword	_ZN40_INTERNAL_fc8bb671_4_k_cu_8e7d0c7f_209744cuda3std3__48in_placeE
	.align		8
        /*0048*/ 	.dword	_ZN40_INTERNAL_fc8bb671_4_k_cu_8e7d0c7f_209744cuda3std6ranges3__45__cpo4swapE
	.align		8
        /*0050*/ 	.dword	_ZN40_INTERNAL_fc8bb671_4_k_cu_8e7d0c7f_209744cuda3std6ranges3__45__cpo9iter_moveE
	.align		8
        /*0058*/ 	.dword	_ZN40_INTERNAL_fc8bb671_4_k_cu_8e7d0c7f_209744cute7productE
	.align		8
        /*0060*/ 	.dword	_ZN40_INTERNAL_fc8bb671_4_k_cu_8e7d0c7f_209744cute1_E
	.align		8
        /*0068*/ 	.dword	$str$22
	.align		8
        /*0070*/ 	.dword	$str$23


//--------------------- .text._ZN7cutlass13device_kernelINS_4gemm6kernel13GemmUniversalIN4cute5tupleIJiiiiEEENS1_10collective13CollectiveMmaINS1_34MainloopSm90TmaGmmaWarpSpecializedILi7ENS5_IJNS4_1CILi8EEENSA_ILi1EEESC_EEENS1_35KernelTmaWarpSpecializedCooperativeEEENS5_IJNSA_ILi128EEESG_NSA_ILi64EEEEEENS_6half_tENS5_IJSC_llEEESJ_NS5_IJlSC_lEEENS4_8TiledMMAINS4_8MMA_AtomIJNS4_4SM904GMMA26MMA_64x128x16_F32F16F16_SSILNSP_5MajorE1ELSR_0ELNSP_7ScaleInE1ELSS_1EEEEEENS4_6LayoutINS5_IJNSA_ILi2EEESC_SC_EEENS5_IJSC_NSA_ILi0EEESY_EEEEENS5_IJNS4_10UnderscoreES11_S11_EEEEENS4_13SM90_TMA_LOADENS4_14ComposedLayoutINS4_7SwizzleILi3ELi4ELi3EEENS4_18smem_ptr_flag_bitsILi16EEENSV_INS5_IJSH_SB_EEENS5_IJSC_SH_EEEEEEEvNS4_8identityENS4_23SM90_TMA_LOAD_MULTICASTENS15_IS17_S19_NSV_INS5_IJSB_SH_EEENS5_IJSH_SC_EEEEEEEvS1E_EENS_8epilogue10collective6detail29Sm90TmaWarpSpecializedAdapterINS1M_15DefaultEpilogueISJ_SL_SL_NS1L_6thread17LinearCombinationISJ_Li1EffLNS1Q_9ScaleType4KindE0ELNS_15FloatRoundStyleE2ESJ_EENS1_15EpilogueDefaultEEEEEvvEEEEvNT_6ParamsE --------------------------
	.section	.text._ZN7cutlass13device_kernelINS_4gemm6kernel13GemmUniversalIN4cute5tupleIJiiiiEEENS1_10collective13CollectiveMmaINS1_34MainloopSm90TmaGmmaWarpSpecializedILi7ENS5_IJNS4_1CILi8EEENSA_ILi1EEESC_EEENS1_35KernelTmaWarpSpecializedCooperativeEEENS5_IJNSA_ILi128EEESG_NSA_ILi64EEEEEENS_6half_tENS5_IJSC_llEEESJ_NS5_IJlSC_lEEENS4_8TiledMMAINS4_8MMA_AtomIJNS4_4SM904GMMA26MMA_64x128x16_F32F16F16_SSILNSP_5MajorE1ELSR_0ELNSP_7ScaleInE1ELSS_1EEEEEENS4_6LayoutINS5_IJNSA_ILi2EEESC_SC_EEENS5_IJSC_NSA_ILi0EEESY_EEEEENS5_IJNS4_10UnderscoreES11_S11_EEEEENS4_13SM90_TMA_LOADENS4_14ComposedLayoutINS4_7SwizzleILi3ELi4ELi3EEENS4_18smem_ptr_flag_bitsILi16EEENSV_INS5_IJSH_SB_EEENS5_IJSC_SH_EEEEEEEvNS4_8identityENS4_23SM90_TMA_LOAD_MULTICASTENS15_IS17_S19_NSV_INS5_IJSB_SH_EEENS5_IJSH_SC_EEEEEEEvS1E_EENS_8epilogue10collective6detail29Sm90TmaWarpSpecializedAdapterINS1M_15DefaultEpilogueISJ_SL_SL_NS1L_6thread17LinearCombinationISJ_Li1EffLNS1Q_9ScaleType4KindE0ELNS_15FloatRoundStyleE2ESJ_EENS1_15EpilogueDefaultEEEEEvvEEEEvNT_6ParamsE,"ax",@progbits
	.align	128
.text._ZN7cutlass13device_kernelINS_4gemm6kernel13GemmUniversalIN4cute5tupleIJiiiiEEENS1_10collective13CollectiveMmaINS1_34MainloopSm90TmaGmmaWarpSpecializedILi7ENS5_IJNS4_1CILi8EEENSA_ILi1EEESC_EEENS1_35KernelTmaWarpSpecializedCooperativeEEENS5_IJNSA_ILi128EEESG_NSA_ILi64EEEEEENS_6half_tENS5_IJSC_llEEESJ_NS5_IJlSC_lEEENS4_8TiledMMAINS4_8MMA_AtomIJNS4_4SM904GMMA26MMA_64x128x16_F32F16F16_SSILNSP_5MajorE1ELSR_0ELNSP_7ScaleInE1ELSS_1EEEEEENS4_6LayoutINS5_IJNSA_ILi2EEESC_SC_EEENS5_IJSC_NSA_ILi0EEESY_EEEEENS5_IJNS4_10UnderscoreES11_S11_EEEEENS4_13SM90_TMA_LOADENS4_14ComposedLayoutINS4_7SwizzleILi3ELi4ELi3EEENS4_18smem_ptr_flag_bitsILi16EEENSV_INS5_IJSH_SB_EEENS5_IJSC_SH_EEEEEEEvNS4_8identityENS4_23SM90_TMA_LOAD_MULTICASTENS15_IS17_S19_NSV_INS5_IJSB_SH_EEENS5_IJSH_SC_EEEEEEEvS1E_EENS_8epilogue10collective6detail29Sm90TmaWarpSpecializedAdapterINS1M_15DefaultEpilogueISJ_SL_SL_NS1L_6thread17LinearCombinationISJ_Li1EffLNS1Q_9ScaleType4KindE0ELNS_15FloatRoundStyleE2ESJ_EENS1_15EpilogueDefaultEEEEEvvEEEEvNT_6ParamsE:
        .type           _ZN7cutlass13device_kernelINS_4gemm6kernel13GemmUniversalIN4cute5tupleIJiiiiEEENS1_10collective13CollectiveMmaINS1_34MainloopSm90TmaGmmaWarpSpecializedILi7ENS5_IJNS4_1CILi8EEENSA_ILi1EEESC_EEENS1_35KernelTmaWarpSpecializedCooperativeEEENS5_IJNSA_ILi128EEESG_NSA_ILi64EEEEEENS_6half_tENS5_IJSC_llEEESJ_NS5_IJlSC_lEEENS4_8TiledMMAINS4_8MMA_AtomIJNS4_4SM904GMMA26MMA_64x128x16_F32F16F16_SSILNSP_5MajorE1ELSR_0ELNSP_7ScaleInE1ELSS_1EEEEEENS4_6LayoutINS5_IJNSA_ILi2EEESC_SC_EEENS5_IJSC_NSA_ILi0EEESY_EEEEENS5_IJNS4_10UnderscoreES11_S11_EEEEENS4_13SM90_TMA_LOADENS4_14ComposedLayoutINS4_7SwizzleILi3ELi4ELi3EEENS4_18smem_ptr_flag_bitsILi16EEENSV_INS5_IJSH_SB_EEENS5_IJSC_SH_EEEEEEEvNS4_8identityENS4_23SM90_TMA_LOAD_MULTICASTENS15_IS17_S19_NSV_INS5_IJSB_SH_EEENS5_IJSH_SC_EEEEEEEvS1E_EENS_8epilogue10collective6detail29Sm90TmaWarpSpecializedAdapterINS1M_15DefaultEpilogueISJ_SL_SL_NS1L_6thread17LinearCombinationISJ_Li1EffLNS1Q_9ScaleType4KindE0ELNS_15FloatRoundStyleE2ESJ_EENS1_15EpilogueDefaultEEEEEvvEEEEvNT_6ParamsE,@function
        .size           _ZN7cutlass13device_kernelINS_4gemm6kernel13GemmUniversalIN4cute5tupleIJiiiiEEENS1_10collective13CollectiveMmaINS1_34MainloopSm90TmaGmmaWarpSpecializedILi7ENS5_IJNS4_1CILi8EEENSA_ILi1EEESC_EEENS1_35KernelTmaWarpSpecializedCooperativeEEENS5_IJNSA_ILi128EEESG_NSA_ILi64EEEEEENS_6half_tENS5_IJSC_llEEESJ_NS5_IJlSC_lEEENS4_8TiledMMAINS4_8MMA_AtomIJNS4_4SM904GMMA26MMA_64x128x16_F32F16F16_SSILNSP_5MajorE1ELSR_0ELNSP_7ScaleInE1ELSS_1EEEEEENS4_6LayoutINS5_IJNSA_ILi2EEESC_SC_EEENS5_IJSC_NSA_ILi0EEESY_EEEEENS5_IJNS4_10UnderscoreES11_S11_EEEEENS4_13SM90_TMA_LOADENS4_14ComposedLayoutINS4_7SwizzleILi3ELi4ELi3EEENS4_18smem_ptr_flag_bitsILi16EEENSV_INS5_IJSH_SB_EEENS5_IJSC_SH_EEEEEEEvNS4_8identityENS4_23SM90_TMA_LOAD_MULTICASTENS15_IS17_S19_NSV_INS5_IJSB_SH_EEENS5_IJSH_SC_EEEEEEEvS1E_EENS_8epilogue10collective6detail29Sm90TmaWarpSpecializedAdapterINS1M_15DefaultEpilogueISJ_SL_SL_NS1L_6thread17LinearCombinationISJ_Li1EffLNS1Q_9ScaleType4KindE0ELNS_15FloatRoundStyleE2ESJ_EENS1_15EpilogueDefaultEEEEEvvEEEEvNT_6ParamsE,(.L_x_205 - _ZN7cutlass13device_kernelINS_4gemm6kernel13GemmUniversalIN4cute5tupleIJiiiiEEENS1_10collective13CollectiveMmaINS1_34MainloopSm90TmaGmmaWarpSpecializedILi7ENS5_IJNS4_1CILi8EEENSA_ILi1EEESC_EEENS1_35KernelTmaWarpSpecializedCooperativeEEENS5_IJNSA_ILi128EEESG_NSA_ILi64EEEEEENS_6half_tENS5_IJSC_llEEESJ_NS5_IJlSC_lEEENS4_8TiledMMAINS4_8MMA_AtomIJNS4_4SM904GMMA26MMA_64x128x16_F32F16F16_SSILNSP_5MajorE1ELSR_0ELNSP_7ScaleInE1ELSS_1EEEEEENS4_6LayoutINS5_IJNSA_ILi2EEESC_SC_EEENS5_IJSC_NSA_ILi0EEESY_EEEEENS5_IJNS4_10UnderscoreES11_S11_EEEEENS4_13SM90_TMA_LOADENS4_14ComposedLayoutINS4_7SwizzleILi3ELi4ELi3EEENS4_18smem_ptr_flag_bitsILi16EEENSV_INS5_IJSH_SB_EEENS5_IJSC_SH_EEEEEEEvNS4_8identityENS4_23SM90_TMA_LOAD_MULTICASTENS15_IS17_S19_NSV_INS5_IJSB_SH_EEENS5_IJSH_SC_EEEEEEEvS1E_EENS_8epilogue10collective6detail29Sm90TmaWarpSpecializedAdapterINS1M_15DefaultEpilogueISJ_SL_SL_NS1L_6thread17LinearCombinationISJ_Li1EffLNS1Q_9ScaleType4KindE0ELNS_15FloatRoundStyleE2ESJ_EENS1_15EpilogueDefaultEEEEEvvEEEEvNT_6ParamsE)
        .other          _ZN7cutlass13device_kernelINS_4gemm6kernel13GemmUniversalIN4cute5tupleIJiiiiEEENS1_10collective13CollectiveMmaINS1_34MainloopSm90TmaGmmaWarpSpecializedILi7ENS5_IJNS4_1CILi8EEENSA_ILi1EEESC_EEENS1_35KernelTmaWarpSpecializedCooperativeEEENS5_IJNSA_ILi128EEESG_NSA_ILi64EEEEEENS_6half_tENS5_IJSC_llEEESJ_NS5_IJlSC_lEEENS4_8TiledMMAINS4_8MMA_AtomIJNS4_4SM904GMMA26MMA_64x128x16_F32F16F16_SSILNSP_5MajorE1ELSR_0ELNSP_7ScaleInE1ELSS_1EEEEEENS4_6LayoutINS5_IJNSA_ILi2EEESC_SC_EEENS5_IJSC_NSA_ILi0EEESY_EEEEENS5_IJNS4_10UnderscoreES11_S11_EEEEENS4_13SM90_TMA_LOADENS4_14ComposedLayoutINS4_7SwizzleILi3ELi4ELi3EEENS4_18smem_ptr_flag_bitsILi16EEENSV_INS5_IJSH_SB_EEENS5_IJSC_SH_EEEEEEEvNS4_8identityENS4_23SM90_TMA_LOAD_MULTICASTENS15_IS17_S19_NSV_INS5_IJSB_SH_EEENS5_IJSH_SC_EEEEEEEvS1E_EENS_8epilogue10collective6detail29Sm90TmaWarpSpecializedAdapterINS1M_15DefaultEpilogueISJ_SL_SL_NS1L_6thread17LinearCombinationISJ_Li1EffLNS1Q_9ScaleType4KindE0ELNS_15FloatRoundStyleE2ESJ_EENS1_15EpilogueDefaultEEEEEvvEEEEvNT_6ParamsE,@"STO_CUDA_ENTRY STV_DEFAULT"
_ZN7cutlass13device_kernelINS_4gemm6kernel13GemmUniversalIN4cute5tupleIJiiiiEEENS1_10collective13CollectiveMmaINS1_34MainloopSm90TmaGmmaWarpSpecializedILi7ENS5_IJNS4_1CILi8EEENSA_ILi1EEESC_EEENS1_35KernelTmaWarpSpecializedCooperativeEEENS5_IJNSA_ILi128EEESG_NSA_ILi64EEEEEENS_6half_tENS5_IJSC_llEEESJ_NS5_IJlSC_lEEENS4_8TiledMMAINS4_8MMA_AtomIJNS4_4SM904GMMA26MMA_64x128x16_F32F16F16_SSILNSP_5MajorE1ELSR_0ELNSP_7ScaleInE1ELSS_1EEEEEENS4_6LayoutINS5_IJNSA_ILi2EEESC_SC_EEENS5_IJSC_NSA_ILi0EEESY_EEEEENS5_IJNS4_10UnderscoreES11_S11_EEEEENS4_13SM90_TMA_LOADENS4_14ComposedLayoutINS4_7SwizzleILi3ELi4ELi3EEENS4_18smem_ptr_flag_bitsILi16EEENSV_INS5_IJSH_SB_EEENS5_IJSC_SH_EEEEEEEvNS4_8identityENS4_23SM90_TMA_LOAD_MULTICASTENS15_IS17_S19_NSV_INS5_IJSB_SH_EEENS5_IJSH_SC_EEEEEEEvS1E_EENS_8epilogue10collective6detail29Sm90TmaWarpSpecializedAdapterINS1M_15DefaultEpilogueISJ_SL_SL_NS1L_6thread17LinearCombinationISJ_Li1EffLNS1Q_9ScaleType4KindE0ELNS_15FloatRoundStyleE2ESJ_EENS1_15EpilogueDefaultEEEEEvvEEEEvNT_6ParamsE:
[----:B------:R-:W0:Y:S01]  /*0000*/  LDC R1, c[0x0][0x28] ;  /* 0x00000a00ff017b82 */ /* 0x000e220000000800 */
[----:B------:R-:W1:Y:S01]  /*0010*/  S2R R95, SR_TID.X ;  /* 0x00000000005f7919 */ /* 0x000e620000002100 */
[----:B------:R-:W-:Y:S01]  /*0020*/  ELECT P0, URZ, PT ;  /* 0x00000000003f782f */ /* 0x000fe20003800000 */
[----:B------:R-:W-:Y:S01]  /*0030*/  BSSY B0, `(.L_x_0) ;  /* 0x000000f000007945 */ /* 0x000fe20003800000 */
[--C-:B-1----:R-:W-:Y:S02]  /*0040*/  SHF.R.U32.HI R0, RZ, 0x5, R95.reuse ;  /* 0x00000005ff007819 */ /* 0x102fe4000001165f */
[----:B------:R-:W-:-:S03]  /*0050*/  SHF.R.U32.HI R7, RZ, 0x7, R95 ;  /* 0x00000007ff077819 */ /* 0x000fc6000001165f */
[----:B------:R-:W1:Y:S04]  /*0060*/  SHFL.IDX PT, R3, R0, RZ, 0x1f ;  /* 0x00001fff00037589 */ /* 0x000e6800000e0000 */
[----:B------:R2:W3:Y:S01]  /*0070*/  SHFL.IDX PT, R2, R7, RZ, 0x1f ;  /* 0x00001fff07027589 */ /* 0x0004e200000e0000 */
[----:B-1----:R-:W-:-:S13]  /*0080*/  ISETP.NE.OR P0, PT, R3, RZ, !P0 ;  /* 0x000000ff0300720c */ /* 0x002fda0004705670 */
[----:B0-23--:R-:W-:Y:S05]  /*0090*/  @P0 BRA `(.L_x_1) ;  /* 0x0000000000200947 */ /* 0x00dfea0003800000 */
[----:B------:R-:W-:Y:S02]  /*00a0*/  ULDC.64 UR4, c[0x0][0x198] ;  /* 0x0000660000047ab9 */ /* 0x000fe40000000a00 */
[----:B------:R-:W-:Y:S02]  /*00b0*/  UIADD3 UR6, UP0, UR4, 0xf0, URZ ;  /* 0x000000f004067890 */ /* 0x000fe4000ff1e03f */
[----:B------:R-:W-:Y:S02]  /*00c0*/  UIADD3 UR4, UP1, UR4, 0x1f0, URZ ;  /* 0x000001f004047890 */ /* 0x000fe4000ff3e03f */
[----:B------:R-:W-:Y:S02]  /*00d0*/  UIADD3.X UR7, URZ, UR5, URZ, UP0, !UPT ;  /* 0x000000053f077290 */ /* 0x000fe400087fe43f */
[----:B------:R-:W-:-:S07]  /*00e0*/  UIADD3.X UR5, URZ, UR5, URZ, UP1, !UPT ;  /* 0x000000053f057290 */ /* 0x000fce0008ffe43f */
[----:B------:R0:W-:Y:S02]  /*00f0*/  UTMACCTL.PF [UR6] ;  /* 0x00000000060079b9 */ /* 0x0001e40008040000 */
[----:B------:R0:W-:Y:S02]  /*0100*/  UTMACCTL.PF [UR4] ;  /* 0x00000000040079b9 */ /* 0x0001e40008040000 */
[----:B0-----:R-:W-:Y:S01]  /*0110*/  NOP ;  /* 0x0000000000007918 */ /* 0x001fe20000000000 */
.L_x_1:
[----:B------:R-:W-:Y:S05]  /*0120*/  BSYNC B0 ;  /* 0x0000000000007941 */ /* 0x000fea0003800000 */
.L_x_0:
[----:B------:R-:W0:Y:S01]  /*0130*/  SHFL.IDX PT, R5, R0, RZ, 0x1f ;  /* 0x00001fff00057589 */ /* 0x000e2200000e0000 */
[----:B------:R-:W-:-:S04]  /*0140*/  SHF.R.S32.HI R4, RZ, 0x1f, R95 ;  /* 0x0000001fff047819 */ /* 0x000fc8000001145f */
[----:B------:R-:W-:-:S04]  /*0150*/  LEA.HI R4, R4, R95, RZ, 0x7 ;  /* 0x0000005f04047211 */ /* 0x000fc800078f38ff */
[----:B------:R-:W-:Y:S02]  /*0160*/  LOP3.LUT R4, R4, 0xffffff80, RZ, 0xc0, !PT ;  /* 0xffffff8004047812 */ /* 0x000fe400078ec0ff */
[----:B0-----:R-:W-:-:S13]  /*0170*/  ISETP.NE.AND P0, PT, R5, RZ, PT ;  /* 0x000000ff0500720c */ /* 0x001fda0003f05270 */
[----:B------:R-:W-:Y:S05]  /*0180*/  @P0 BRA `(.L_x_2) ;  /* 0x0000000000700947 */ /* 0x000fea0003800000 */
[----:B------:R-:W0:Y:S01]  /*0190*/  S2UR UR8, SR_CgaCtaId ;  /* 0x00000000000879c3 */ /* 0x000e220000008800 */
[----:B------:R-:W-:Y:S01]  /*01a0*/  UMOV UR4, 0x400 ;  /* 0x0000040000047882 */ /* 0x000fe20000000000 */
[----:B------:R-:W-:Y:S01]  /*01b0*/  UMOV UR5, 0x1 ;  /* 0x0000000100057882 */ /* 0x000fe20000000000 */
[----:B------:R-:W-:Y:S01]  /*01c0*/  UMOV UR6, 0x10 ;  /* 0x0000001000067882 */ /* 0x000fe20000000000 */
[----:B------:R-:W-:Y:S01]  /*01d0*/  ELECT P0, URZ, PT ;  /* 0x00000000003f782f */ /* 0x000fe20003800000 */
[----:B------:R-:W-:-:S04]  /*01e0*/  UIADD3 UR6, -UR6, 0x100000, URZ ;  /* 0x0010000006067890 */ /* 0x000fc8000fffe13f */
[----:B------:R-:W-:Y:S02]  /*01f0*/  USHF.L.U32 UR7, UR6, 0xb, URZ ;  /* 0x0000000b06077899 */ /* 0x000fe4000800063f */
[----:B------:R-:W-:Y:S02]  /*0200*/  USHF.L.U32 UR6, UR6, 0x1, URZ ;  /* 0x0000000106067899 */ /* 0x000fe4000800063f */
[----:B0-----:R-:W-:Y:S02]  /*0210*/  ULEA UR8, UR8, UR4, 0x18 ;  /* 0x0000000408087291 */ /* 0x001fe4000f8ec03f */
[----:B------:R-:W-:-:S04]  /*0220*/  UIADD3 UR4, -UR5, 0x100000, URZ ;  /* 0x0010000005047890 */ /* 0x000fc8000fffe13f */
[----:B------:R-:W-:Y:S02]  /*0230*/  USHF.L.U32 UR5, UR4, 0xb, URZ ;  /* 0x0000000b04057899 */ /* 0x000fe4000800063f */
[----:B------:R-:W-:Y:S01]  /*0240*/  USHF.L.U32 UR4, UR4, 0x1, URZ ;  /* 0x0000000104047899 */ /* 0x000fe2000800063f */
[----:B------:R-:W0:Y:S11]  /*0250*/  FENCE.VIEW.ASYNC.S ;  /* 0x00000000000073c6 */ /* 0x000e360000000000 */
[----:B0-----:R0:W1:Y:S01]  /*0260*/  SYNCS.EXCH.64 URZ, [UR8], UR4 ;  /* 0x00000004083f75b2 */ /* 0x0010620008000100 */
[----:B------:R0:W2:Y:S01]  /*0270*/  SYNCS.EXCH.64 URZ, [UR8+0x38], UR6 ;  /* 0x00003806083f75b2 */ /* 0x0000a20008000100 */
[----:B------:R0:W3:Y:S01]  /*0280*/  SYNCS.EXCH.64 URZ, [UR8+0x8], UR4 ;  /* 0x00000804083f75b2 */ /* 0x0000e20008000100 */
[----:B------:R0:W4:Y:S01]  /*0290*/  SYNCS.EXCH.64 URZ, [UR8+0x40], UR6 ;  /* 0x00004006083f75b2 */ /* 0x0001220008000100 */
[----:B------:R0:W0:Y:S01]  /*02a0*/  SYNCS.EXCH.64 URZ, [UR8+0x10], UR4 ;  /* 0x00001004083f75b2 */ /* 0x0000220008000100 */
        /* <DEDUP_REMOVED lines=9> */
[----:B------:R-:W-:Y:S01]  /*0340*/  NOP ;  /* 0x0000000000007918 */ /* 0x000fe20000000000 */
.L_x_2:
[----:B------:R-:W-:Y:S01]  /*0350*/  IMAD.IADD R8, R95, 0x1, -R4 ;  /* 0x000000015f087824 */ /* 0x000fe200078e0a04 */
[----:B------:R-:W5:Y:S01]  /*0360*/  SHFL.IDX PT, R0, R0, RZ, 0x1f ;  /* 0x00001fff00007589 */ /* 0x000f6200000e0000 */
[----:B0-----:R-:W0:Y:S01]  /*0370*/  S2UR UR8, SR_CTAID.X ;  /* 0x00000000000879c3 */ /* 0x001e220000002500 */
[----:B------:R-:W-:Y:S02]  /*0380*/  SHF.R.S32.HI R10, RZ, 0x1f, R5 ;  /* 0x0000001fff0a7819 */ /* 0x000fe40000011405 */
[----:B------:R-:W-:Y:S02]  /*0390*/  ELECT P0, URZ, PT ;  /* 0x00000000003f782f */ /* 0x000fe40003800000 */
[----:B------:R-:W-:Y:S01]  /*03a0*/  SHF.R.S32.HI R9, RZ, 0x1f, R8 ;  /* 0x0000001fff097819 */ /* 0x000fe20000011408 */
[----:B------:R-:W1:Y:S01]  /*03b0*/  S2R R4, SR_CTAID.Y ;  /* 0x0000000000047919 */ /* 0x000e620000002600 */
[----:B------:R-:W-:Y:S01]  /*03c0*/  LEA.HI R10, R10, R5, RZ, 0x2 ;  /* 0x000000050a0a7211 */ /* 0x000fe200078f10ff */
[----:B------:R-:W-:Y:S01]  /*03d0*/  ULDC UR4, c[0x0][0x150] ;  /* 0x0000540000047ab9 */ /* 0x000fe20000000800 */
[----:B------:R-:W-:Y:S01]  /*03e0*/  LEA.HI R9, R9, R8, RZ, 0x3 ;  /* 0x0000000809097211 */ /* 0x000fe200078f18ff */
[----:B------:R-:W2:Y:S01]  /*03f0*/  LDC R13, c[0x0][0x144] ;  /* 0x00005100ff0d7b82 */ /* 0x000ea20000000800 */
[----:B------:R-:W-:Y:S01]  /*0400*/  LOP3.LUT R10, R10, 0x3ffffffc, RZ, 0xc0, !PT ;  /* 0x3ffffffc0a0a7812 */ /* 0x000fe200078ec0ff */
[----:B------:R-:W-:Y:S01]  /*0410*/  NOP ;  /* 0x0000000000007918 */ /* 0x000fe20000000000 */
[--C-:B------:R-:W-:Y:S01]  /*0420*/  SHF.R.S32.HI R6, RZ, 0x3, R9.reuse ;  /* 0x00000003ff067819 */ /* 0x100fe20000011409 */
[----:B------:R-:W-:Y:S01]  /*0430*/  NOP ;  /* 0x0000000000007918 */ /* 0x000fe20000000000 */
[----:B------:R-:W-:Y:S01]  /*0440*/  SHF.R.S32.HI R9, RZ, 0x1f, R9 ;  /* 0x0000001fff097819 */ /* 0x000fe20000011409 */
[----:B------:R-:W-:Y:S01]  /*0450*/  IMAD.IADD R10, R5, 0x1, -R10 ;  /* 0x00000001050a7824 */ /* 0x000fe200078e0a0a */
[----:B------:R-:W-:Y:S01]  /*0460*/  ISETP.NE.AND P3, PT, R2, RZ, PT ;  /* 0x000000ff0200720c */ /* 0x000fe20003f65270 */
[----:B------:R-:W3:Y:S01]  /*0470*/  LDC R15, c[0x0][0x140] ;  /* 0x00005000ff0f7b82 */ /* 0x000ee20000000800 */
[----:B------:R-:W-:Y:S01]  /*0480*/  LEA.HI R9, R9, R6, RZ, 0x2 ;  /* 0x0000000609097211 */ /* 0x000fe200078f10ff */
[----:B------:R-:W-:-:S03]  /*0490*/  IMAD.MOV.U32 R22, RZ, RZ, 0x1 ;  /* 0x00000001ff167424 */ /* 0x000fc600078e00ff */
[----:B------:R-:W-:Y:S02]  /*04a0*/  LOP3.LUT R9, R9, 0xfffffffc, RZ, 0xc0, !PT ;  /* 0xfffffffc09097812 */ /* 0x000fe400078ec0ff */
[----:B-----5:R-:W-:Y:S02]  /*04b0*/  ISETP.NE.OR P0, PT, R0, RZ, !P0 ;  /* 0x000000ff0000720c */ /* 0x020fe40004705670 */
[----:B0-----:R-:W-:Y:S01]  /*04c0*/  I2FP.F32.U32 R0, UR8 ;  /* 0x0000000800007c45 */ /* 0x001fe20008201000 */
[----:B------:R-:W-:-:S04]  /*04d0*/  IMAD.IADD R9, R6, 0x1, -R9 ;  /* 0x0000000106097824 */ /* 0x000fc800078e0a09 */
[----:B------:R-:W-:Y:S02]  /*04e0*/  IMAD R9, R10, 0x4, R9 ;  /* 0x000000040a097824 */ /* 0x000fe400078e0209 */
[----:B------:R-:W-:Y:S01]  /*04f0*/  FMUL R11, R0, UR4 ;  /* 0x00000004000b7c20 */ /* 0x000fe20008400000 */
[----:B------:R-:W-:Y:S01]  /*0500*/  ULDC UR4, c[0x0][0x154] ;  /* 0x0000550000047ab9 */ /* 0x000fe20000000800 */
[C---:B------:R-:W-:Y:S02]  /*0510*/  IMAD.SHL.U32 R0, R9.reuse, 0x4, RZ ;  /* 0x0000000409007824 */ /* 0x040fe400078e00ff */
[----:B------:R-:W-:Y:S02]  /*0520*/  VOTEU.ALL UP0, P0 ;  /* 0x00000000003f7886 */ /* 0x000fe40000000000 */
[----:B------:R-:W0:Y:S01]  /*0530*/  F2I.U32.TRUNC.NTZ R11, R11 ;  /* 0x0000000b000b7305 */ /* 0x000e22000020f000 */
[----:B-1----:R-:W-:Y:S01]  /*0540*/  I2FP.F32.U32 R12, R4 ;  /* 0x00000004000c7245 */ /* 0x002fe20000201000 */
[----:B------:R-:W-:Y:S01]  /*0550*/  VOTEU.ALL UP1, P0 ;  /* 0x00000000003f7886 */ /* 0x000fe20000020000 */
[----:B------:R-:W-:Y:S01]  /*0560*/  LOP3.LUT R19, R9, 0xc, R0, 0x78, !PT ;  /* 0x0000000c09137812 */ /* 0x000fe200078e7800 */
[----:B------:R-:W1:Y:S01]  /*0570*/  @!UP0 S2UR UR7, SR_CgaCtaId ;  /* 0x00000000000789c3 */ /* 0x000e620000008800 */
[----:B------:R-:W-:Y:S01]  /*0580*/  SHF.R.S32.HI R0, RZ, 0x1f, R3 ;  /* 0x0000001fff007819 */ /* 0x000fe20000011403 */
[----:B------:R-:W-:Y:S01]  /*0590*/  FMUL R14, R12, UR4 ;  /* 0x000000040c0e7c20 */ /* 0x000fe20008400000 */
[----:B------:R-:W-:Y:S01]  /*05a0*/  SHF.R.S32.HI R6, RZ, 0x1f, R19 ;  /* 0x0000001fff067819 */ /* 0x000fe20000011413 */
[----:B------:R-:W-:Y:S01]  /*05b0*/  UMOV UR4, 0x20 ;  /* 0x0000002000047882 */ /* 0x000fe20000000000 */
[----:B------:R-:W-:Y:S01]  /*05c0*/  LEA.HI R0, R0, R3, RZ, 0x2 ;  /* 0x0000000300007211 */ /* 0x000fe200078f10ff */
[----:B------:R-:W-:Y:S01]  /*05d0*/  @!UP0 UMOV UR6, 0x400 ;  /* 0x0000040000068882 */ /* 0x000fe20000000000 */
[----:B------:R-:W-:Y:S01]  /*05e0*/  LEA.HI R10, R6, R19, RZ, 0x3 ;  /* 0x00000013060a7211 */ /* 0x000fe200078f18ff */
[----:B------:R-:W5:Y:S01]  /*05f0*/  LDC R9, c[0x0][0x148] ;  /* 0x00005200ff097b82 */ /* 0x000f620000000800 */
[----:B------:R-:W4:Y:S01]  /*0600*/  F2I.U32.TRUNC.NTZ R14, R14 ;  /* 0x0000000e000e7305 */ /* 0x000f22000020f000 */
[----:B------:R-:W-:Y:S01]  /*0610*/  LOP3.LUT R0, R0, 0xfffffffc, RZ, 0xc0, !PT ;  /* 0xfffffffc00007812 */ /* 0x000fe200078ec0ff */
[----:B0-----:R-:W-:Y:S01]  /*0620*/  IMAD.MOV R6, RZ, RZ, -R11 ;  /* 0x000000ffff067224 */ /* 0x001fe200078e0a0b */
[----:B------:R-:W-:Y:S01]  /*0630*/  LOP3.LUT R12, R10, 0xfffffff8, RZ, 0xc0, !PT ;  /* 0xfffffff80a0c7812 */ /* 0x000fe200078ec0ff */
[----:B------:R-:W-:-:S04]  /*0640*/  @!UP0 UIADD3 UR4, -UR4, 0x100000, URZ ;  /* 0x0010000004048890 */ /* 0x000fc8000fffe13f */
[----:B------:R-:W-:Y:S02]  /*0650*/  @!UP0 USHF.L.U32 UR5, UR4, 0xb, URZ ;  /* 0x0000000b04058899 */ /* 0x000fe4000800063f */
[----:B------:R-:W-:Y:S01]  /*0660*/  @!UP0 USHF.L.U32 UR4, UR4, 0x1, URZ ;  /* 0x0000000104048899 */ /* 0x000fe2000800063f */
[----:B---3--:R-:W-:Y:S01]  /*0670*/  ISETP.EQ.U32.AND P2, PT, R15, 0x1, PT ;  /* 0x000000010f00780c */ /* 0x008fe20003f42070 */
[----:B--2---:R-:W-:Y:S02]  /*0680*/  IMAD R6, R13, R6, UR8 ;  /* 0x000000080d067e24 */ /* 0x004fe4000f8e0206 */
[----:B------:R-:W-:Y:S02]  /*0690*/  IMAD.IADD R11, R19, 0x1, -R12 ;  /* 0x00000001130b7824 */ /* 0x000fe400078e0a0c */
[----:B------:R-:W-:Y:S01]  /*06a0*/  IMAD.IADD R3, R3, 0x1, -R0 ;  /* 0x0000000103037824 */ /* 0x000fe200078e0a00 */
[----:B------:R-:W-:Y:S02]  /*06b0*/  LOP3.LUT R0, R95, 0x7f, RZ, 0xc0, !PT ;  /* 0x0000007f5f007812 */ /* 0x000fe400078ec0ff */
[----:B------:R-:W-:Y:S01]  /*06c0*/  ISETP.NE.AND P4, PT, R11, R6, PT ;  /* 0x000000060b00720c */ /* 0x000fe20003f85270 */
[----:B----4-:R-:W-:Y:S01]  /*06d0*/  IMAD.MOV R23, RZ, RZ, -R14 ;  /* 0x000000ffff177224 */ /* 0x010fe200078e0a0e */
[----:B-1----:R-:W-:Y:S01]  /*06e0*/  @!UP0 ULEA UR6, UR7, UR6, 0x18 ;  /* 0x0000000607068291 */ /* 0x002fe2000f8ec03f */
[C---:B------:R-:W-:Y:S01]  /*06f0*/  ISETP.NE.AND P1, PT, R3.reuse, 0x3, PT ;  /* 0x000000030300780c */ /* 0x040fe20003f25270 */
[----:B------:R-:W-:Y:S01]  /*0700*/  VOTEU.ALL UP0, P0 ;  /* 0x00000000003f7886 */ /* 0x000fe20000000000 */
[----:B------:R-:W-:Y:S01]  /*0710*/  LOP3.LUT P0, RZ, R8, 0x7, RZ, 0xc0, !PT ;  /* 0x0000000708ff7812 */ /* 0x000fe2000780c0ff */
[----:B------:R-:W-:Y:S01]  /*0720*/  VIADD R8, R2, 0xffffffff ;  /* 0xffffffff02087836 */ /* 0x000fe20000000000 */
[----:B------:R-:W-:Y:S01]  /*0730*/  ISETP.EQ.OR P1, PT, R3, RZ, !P1 ;  /* 0x000000ff0300720c */ /* 0x000fe20004f22670 */
[----:B-----5:R-:W-:Y:S01]  /*0740*/  IMAD R11, R9, R23, R4 ;  /* 0x00000017090b7224 */ /* 0x020fe200078e0204 */
[----:B------:R-:W-:-:S04]  /*0750*/  ISETP.LT.U32.AND P0, PT, R19, 0x8, !P0 ;  /* 0x000000081300780c */ /* 0x000fc80004701070 */
[----:B------:R-:W-:Y:S02]  /*0760*/  @P4 SHF.R.S32.HI R10, RZ, 0x3, R10 ;  /* 0x00000003ff0a4819 */ /* 0x000fe4000001140a */
[----:B------:R-:W-:Y:S01]  /*0770*/  ISETP.EQ.AND P1, PT, R2, RZ, P1 ;  /* 0x000000ff0200720c */ /* 0x000fe20000f22270 */
[----:B------:R-:W0:Y:S02]  /*0780*/  FENCE.VIEW.ASYNC.S ;  /* 0x00000000000073c6 */ /* 0x000e240000000000 */
[----:B0-----:R0:W1:Y:S01]  /*0790*/  @!UP0 SYNCS.EXCH.64 URZ, [UR6+0x80], UR4 ;  /* 0x00008004063f85b2 */ /* 0x0010620008000100 */
[----:B------:R-:W-:Y:S02]  /*07a0*/  @P4 ISETP.NE.AND P5, PT, R10, R11, PT ;  /* 0x0000000b0a00420c */ /* 0x000fe40003fa5270 */
[----:B------:R-:W-:Y:S02]  /*07b0*/  ISETP.GE.U32.AND P6, PT, R8, 0x2, PT ;  /* 0x000000020800780c */ /* 0x000fe40003fc6070 */
[----:B------:R-:W-:-:S02]  /*07c0*/  SEL R11, RZ, 0x1, !P0 ;  /* 0x00000001ff0b7807 */ /* 0x000fc40004000000 */
[----:B------:R-:W-:Y:S02]  /*07d0*/  @P4 SEL R22, RZ, 0x1, P5 ;  /* 0x00000001ff164807 */ /* 0x000fe40002800000 */
[----:B------:R-:W-:Y:S02]  /*07e0*/  SEL R18, RZ, 0x1, !P1 ;  /* 0x00000001ff127807 */ /* 0x000fe40004800000 */
[----:B------:R-:W-:Y:S02]  /*07f0*/  LOP3.LUT R22, R22, R11, RZ, 0xc0, !PT ;  /* 0x0000000b16167212 */ /* 0x000fe400078ec0ff */
[----:B------:R-:W-:Y:S01]  /*0800*/  SEL R18, R18, 0x2, P6 ;  /* 0x0000000212127807 */ /* 0x000fe20003000000 */
[----:B------:R0:W2:Y:S01]  /*0810*/  @!UP1 SYNCS.EXCH.64 URZ, [UR6+0x88], UR4 ;  /* 0x00008804063f95b2 */ /* 0x0000a20008000100 */
[----:B------:R-:W-:Y:S01]  /*0820*/  NOP ;  /* 0x0000000000007918 */ /* 0x000fe20000000000 */
[----:B------:R-:W-:Y:S05]  /*0830*/  @!P2 BRA `(.L_x_3) ;  /* 0x000000000008a947 */ /* 0x000fea0003800000 */
[----:B-12---:R-:W-:Y:S01]  /*0840*/  UCGABAR_ARV ;  /* 0x00000000000079c7 */ /* 0x006fe20008000000 */
[----:B------:R-:W-:Y:S05]  /*0850*/  BRA `(.L_x_4) ;  /* 0x0000000000047947 */ /* 0x000fea0003800000 */
.L_x_3:
[----:B-12---:R-:W-:Y:S01]  /*0860*/  NOP ;  /* 0x0000000000007918 */ /* 0x006fe20000000000 */
.L_x_4:
[----:B------:R-:W1:Y:S01]  /*0870*/  LDC R2, c[0x0][0x65c] ;  /* 0x00019700ff027b82 */ /* 0x000e620000000800 */
[----:B------:R-:W-:Y:S02]  /*0880*/  IMAD.U32 R10, RZ, RZ, UR8 ;  /* 0x00000008ff0a7e24 */ /* 0x000fe4000f8e00ff */
[----:B------:R-:W-:Y:S01]  /*0890*/  IMAD.MOV.U32 R11, RZ, RZ, RZ ;  /* 0x000000ffff0b7224 */ /* 0x000fe200078e00ff */
[----:B-1----:R-:W-:-:S04]  /*08a0*/  ISETP.NE.AND P1, PT, R2, 0x1, PT ;  /* 0x000000010200780c */ /* 0x002fc80003f25270 */
[----:B------:R-:W-:-:S09]  /*08b0*/  P2R R5, PR, RZ, 0x2 ;  /* 0x00000002ff057803 */ /* 0x000fd20000000000 */
[----:B------:R-:W1:Y:S01]  /*08c0*/  @P1 LDC R17, c[0x0][0x10] ;  /* 0x00000400ff111b82 */ /* 0x000e620000000800 */
[----:B------:R-:W-:Y:S02]  /*08d0*/  @P1 IMAD.MOV.U32 R5, RZ, RZ, RZ ;  /* 0x000000ffff051224 */ /* 0x000fe400078e00ff */
[----:B------:R-:W-:-:S05]  /*08e0*/  @P1 IMAD.MOV.U32 R15, RZ, RZ, RZ ;  /* 0x000000ffff0f1224 */ /* 0x000fca00078e00ff */
[----:B------:R-:W2:Y:S01]  /*08f0*/  @!P1 LDC R13, c[0x0][0xc] ;  /* 0x00000300ff0d9b82 */ /* 0x000ea20000000800 */
[----:B0-----:R-:W-:Y:S01]  /*0900*/  ULDC UR4, c[0x0][0xc] ;  /* 0x0000030000047ab9 */ /* 0x001fe20000000800 */
[----:B------:R-:W-:Y:S01]  /*0910*/  ULDC UR5, c[0x0][0x10] ;  /* 0x0000040000057ab9 */ /* 0x000fe20000000800 */
[----:B------:R-:W-:Y:S01]  /*0920*/  ULDC UR6, c[0x0][0x14] ;  /* 0x0000050000067ab9 */ /* 0x000fe20000000800 */
[----:B------:R-:W-:-:S04]  /*0930*/  UIMAD.WIDE.U32 UR4, UR4, UR5, URZ ;  /* 0x00000005040472a5 */ /* 0x000fc8000f8e003f */
[----:B------:R-:W-:Y:S02]  /*0940*/  UIMAD.WIDE.U32 UR36, UR4, UR6, URZ ;  /* 0x00000006042472a5 */ /* 0x000fe4000f8e003f */
[----:B------:R-:W-:-:S04]  /*0950*/  UIMAD UR42, UR5, UR6, URZ ;  /* 0x00000006052a72a4 */ /* 0x000fc8000f8e023f */
[----:B------:R-:W-:Y:S01]  /*0960*/  UIADD3 UR42, UR37, UR42, URZ ;  /* 0x0000002a252a7290 */ /* 0x000fe2000fffe03f */
[----:B-1----:R-:W-:-:S04]  /*0970*/  @P1 IMAD.WIDE.U32 R16, R17, UR8, R4 ;  /* 0x0000000811101c25 */ /* 0x002fc8000f8e0004 */
[----:B------:R-:W-:Y:S02]  /*0980*/  @P1 IMAD.IADD R17, R17, 0x1, R15 ;  /* 0x0000000111111824 */ /* 0x000fe400078e020f */
[----:B--2---:R-:W-:-:S04]  /*0990*/  @!P1 IMAD.WIDE.U32 R10, R4, R13, R10 ;  /* 0x0000000d040a9225 */ /* 0x004fc800078e000a */
[----:B------:R-:W-:Y:S02]  /*09a0*/  @!P1 IMAD.MOV.U32 R16, RZ, RZ, R10 ;  /* 0x000000ffff109224 */ /* 0x000fe400078e000a */
[----:B------:R-:W-:Y:S01]  /*09b0*/  @!P1 IMAD.MOV.U32 R17, RZ, RZ, R11 ;  /* 0x000000ffff119224 */ /* 0x000fe200078e000b */
[----:B------:R-:W-:Y:S06]  /*09c0*/  @!P2 BRA `(.L_x_5) ;  /* 0x00000000000ca947 */ /* 0x000fec0003800000 */
[----:B------:R-:W-:Y:S01]  /*09d0*/  UCGABAR_WAIT ;  /* 0x0000000000007dc7 */ /* 0x000fe20008000000 */
[----:B------:R-:W-:Y:S01]  /*09e0*/  CCTL.IVALL ;  /* 0x00000000ff00798f */ /* 0x000fe20002000000 */
[----:B------:R-:W-:Y:S05]  /*09f0*/  BRA `(.L_x_6) ;  /* 0x0000000000047947 */ /* 0x000fea0003800000 */
.L_x_5:
[----:B------:R-:W-:Y:S06]  /*0a00*/  BAR.SYNC.DEFER_BLOCKING 0x0 ;  /* 0x0000000000007b1d */ /* 0x000fec0000010000 */
.L_x_6:
[----:B------:R-:W-:Y:S05]  /*0a10*/  @!P3 BRA `(.L_x_7) ;  /* 0x0000005c00c0b947 */ /* 0x000fea0003800000 */
[----:B------:R-:W-:-:S13]  /*0a20*/  ISETP.GT.U32.AND P0, PT, R8, 0x1, PT ;  /* 0x000000010800780c */ /* 0x000fda0003f04070 */
[----:B------:R-:W-:Y:S05]  /*0a30*/  @P0 EXIT ;  /* 0x000000000000094d */ /* 0x000fea0003800000 */
[----:B------:R-:W-:Y:S01]  /*0a40*/  ULDC.64 UR4, c[0x0][0x650] ;  /* 0x0001940000047ab9 */ /* 0x000fe20000000a00 */
[----:B------:R-:W-:Y:S01]  /*0a50*/  PRMT R3, RZ, 0x7610, R3 ;  /* 0x00007610ff037816 */ /* 0x000fe20000000003 */
[----:B------:R-:W-:Y:S01]  /*0a60*/  IMAD.MOV.U32 R103, RZ, RZ, -0x1 ;  /* 0xffffffffff677424 */ /* 0x000fe200078e00ff */
[----:B------:R-:W-:Y:S01]  /*0a70*/  ISETP.GE.U32.AND P0, PT, R16, UR4, PT ;  /* 0x0000000410007c0c */ /* 0x000fe2000bf06070 */
[----:B------:R-:W-:Y:S02]  /*0a80*/  IMAD.MOV.U32 R100, RZ, RZ, -0x1 ;  /* 0xffffffffff647424 */ /* 0x000fe400078e00ff */
[----:B------:R-:W-:Y:S01]  /*0a90*/  IMAD.MOV.U32 R101, RZ, RZ, -0x1 ;  /* 0xffffffffff657424 */ /* 0x000fe200078e00ff */
[----:B------:R-:W-:-:S13]  /*0aa0*/  ISETP.GE.U32.AND.EX P0, PT, R17, UR5, PT, P0 ;  /* 0x0000000511007c0c */ /* 0x000fda000bf06100 */
[----:B------:R-:W-:Y:S05]  /*0ab0*/  @P0 BRA `(.L_x_8) ;  /* 0x0000000400280947 */ /* 0x000fea0003800000 */
[----:B------:R-:W0:Y:S01]  /*0ac0*/  LDC.64 R24, c[0x0][0x628] ;  /* 0x00018a00ff187b82 */ /* 0x000e220000000a00 */
[----:B------:R-:W-:Y:S02]  /*0ad0*/  IMAD.MOV.U32 R10, RZ, RZ, R16 ;  /* 0x000000ffff0a7224 */ /* 0x000fe400078e0010 */
[----:B------:R-:W-:-:S05]  /*0ae0*/  IMAD.MOV.U32 R11, RZ, RZ, R17 ;  /* 0x000000ffff0b7224 */ /* 0x000fca00078e0011 */
[----:B------:R-:W1:Y:S08]  /*0af0*/  LDC R8, c[0x0][0x630] ;  /* 0x00018c00ff087b82 */ /* 0x000e700000000800 */
[----:B------:R-:W2:Y:S01]  /*0b00*/  LDC.64 R26, c[0x0][0x620] ;  /* 0x00018800ff1a7b82 */ /* 0x000ea20000000a00 */
[----:B0-----:R-:W-:-:S04]  /*0b10*/  ISETP.NE.U32.AND P0, PT, R24, RZ, PT ;  /* 0x000000ff1800720c */ /* 0x001fc80003f05070 */
[----:B------:R-:W-:-:S13]  /*0b20*/  ISETP.NE.AND.EX P0, PT, R25, RZ, PT, P0 ;  /* 0x000000ff1900720c */ /* 0x000fda0003f05300 */
[----:B-12---:R-:W-:Y:S05]  /*0b30*/  @!P0 BRA `(.L_x_9) ;  /* 0x0000000000288947 */ /* 0x006fea0003800000 */
[----:B------:R-:W0:Y:S02]  /*0b40*/  LDC R3, c[0x0][0x634] ;  /* 0x00018d00ff037b82 */ /* 0x000e240000000800 */
[----:B0-----:R-:W-:-:S05]  /*0b50*/  IADD3 R3, P0, R16, R3, RZ ;  /* 0x0000000310037210 */ /* 0x001fca0007f1e0ff */
[----:B------:R-:W-:-:S04]  /*0b60*/  IMAD.X R21, RZ, RZ, R17, P0 ;  /* 0x000000ffff157224 */ /* 0x000fc800000e0611 */
[----:B------:R-:W-:-:S04]  /*0b70*/  IMAD.WIDE.U32 R10, R21, R24, RZ ;  /* 0x00000018150a7225 */ /* 0x000fc800078e00ff */
[----:B------:R-:W-:-:S04]  /*0b80*/  IMAD.WIDE.U32 R12, P0, R3, R25, R10 ;  /* 0x00000019030c7225 */ /* 0x000fc8000780000a */
[----:B------:R-:W-:-:S04]  /*0b90*/  IMAD.WIDE.U32 R10, R3, R24, RZ ;  /* 0x00000018030a7225 */ /* 0x000fc800078e00ff */
[----:B------:R-:W-:Y:S01]  /*0ba0*/  IMAD.X R15, RZ, RZ, RZ, P0 ;  /* 0x000000ffff0f7224 */ /* 0x000fe200000e06ff */
[----:B------:R-:W-:Y:S01]  /*0bb0*/  IADD3 RZ, P0, R11, R12, RZ ;  /* 0x0000000c0bff7210 */ /* 0x000fe20007f1e0ff */
[----:B------:R-:W-:-:S04]  /*0bc0*/  IMAD.MOV.U32 R14, RZ, RZ, R13 ;  /* 0x000000ffff0e7224 */ /* 0x000fc800078e000d */
[----:B------:R-:W-:-:S08]  /*0bd0*/  IMAD.WIDE.U32.X R10, R21, R25, R14, P0 ;  /* 0x00000019150a7225 */ /* 0x000fd000000e040e */
.L_x_9:
[----:B------:R-:W0:Y:S01]  /*0be0*/  LDC.64 R30, c[0x0][0x640] ;  /* 0x00019000ff1e7b82 */ /* 0x000e220000000a00 */
[-CC-:B------:R-:W-:Y:S01]  /*0bf0*/  SHF.R.U64 R101, R10, R8.reuse, R11.reuse ;  /* 0x000000080a657219 */ /* 0x180fe2000000120b */
[----:B------:R-:W-:Y:S01]  /*0c00*/  IMAD R29, R9, R23, R4 ;  /* 0x00000017091d7224 */ /* 0x000fe200078e0204 */
[----:B------:R-:W-:Y:S01]  /*0c10*/  SHF.R.U32.HI R3, RZ, R8, R11 ;  /* 0x00000008ff037219 */ /* 0x000fe2000001160b */
[----:B------:R-:W-:Y:S01]  /*0c20*/  IMAD.MOV.U32 R23, RZ, RZ, 0x1 ;  /* 0x00000001ff177424 */ /* 0x000fe200078e00ff */
[----:B------:R-:W-:-:S03]  /*0c30*/  IADD3 R5, P0, RZ, -R101, RZ ;  /* 0x80000065ff057210 */ /* 0x000fc60007f1e0ff */
[----:B------:R-:W1:Y:S02]  /*0c40*/  LDC R12, c[0x0][0x618] ;  /* 0x00018600ff0c7b82 */ /* 0x000e640000000800 */
[----:B------:R-:W-:Y:S02]  /*0c50*/  IMAD.X R3, RZ, RZ, ~R3, P0 ;  /* 0x000000ffff037224 */ /* 0x000fe400000e0e03 */
[----:B------:R-:W-:-:S04]  /*0c60*/  IMAD.WIDE.U32 R10, R5, R26, R16 ;  /* 0x0000001a050a7225 */ /* 0x000fc800078e0010 */
[----:B------:R-:W2:Y:S01]  /*0c70*/  LDC R20, c[0x0][0x608] ;  /* 0x00018200ff147b82 */ /* 0x000ea20000000800 */
[----:B------:R-:W-:Y:S02]  /*0c80*/  IMAD R8, R3, R26, RZ ;  /* 0x0000001a03087224 */ /* 0x000fe400078e02ff */
[----:B------:R-:W-:Y:S02]  /*0c90*/  IMAD.MOV.U32 R3, RZ, RZ, -0x1 ;  /* 0xffffffffff037424 */ /* 0x000fe400078e00ff */
[----:B------:R-:W-:-:S03]  /*0ca0*/  IMAD R5, R5, R27, R8 ;  /* 0x0000001b05057224 */ /* 0x000fc600078e0208 */
[----:B------:R-:W3:Y:S01]  /*0cb0*/  LDC R28, c[0x0][0x658] ;  /* 0x00019600ff1c7b82 */ /* 0x000ee20000000800 */
[----:B------:R-:W-:Y:S01]  /*0cc0*/  IMAD.IADD R5, R11, 0x1, R5 ;  /* 0x000000010b057824 */ /* 0x000fe200078e0205 */
[----:B0-----:R-:W-:-:S04]  /*0cd0*/  ISETP.NE.U32.AND P0, PT, R30, RZ, PT ;  /* 0x000000ff1e00720c */ /* 0x001fc80003f05070 */
[----:B------:R-:W-:Y:S02]  /*0ce0*/  ISETP.NE.AND.EX P0, PT, R31, RZ, PT, P0 ;  /* 0x000000ff1f00720c */ /* 0x000fe40003f05300 */
[----:B------:R-:W0:Y:S01]  /*0cf0*/  LDC R24, c[0x0][0x600] ;  /* 0x00018000ff187b82 */ /* 0x000e220000000800 */
[-CC-:B-1----:R-:W-:Y:S02]  /*0d00*/  SHF.R.U64 R14, R10, R12.reuse, R5.reuse ;  /* 0x0000000c0a0e7219 */ /* 0x182fe40000001205 */
[----:B------:R-:W-:-:S05]  /*0d10*/  SHF.R.U32.HI R5, RZ, R12, R5 ;  /* 0x0000000cff057219 */ /* 0x000fca0000011605 */
[----:B------:R-:W1:Y:S01]  /*0d20*/  LDC R15, c[0x0][0x648] ;  /* 0x00019200ff0f7b82 */ /* 0x000e620000000800 */
[-CC-:B--2---:R-:W-:Y:S02]  /*0d30*/  SHF.R.U64 R27, R14, R20.reuse, R5.reuse ;  /* 0x000000140e1b7219 */ /* 0x184fe40000001205 */
[----:B------:R-:W-:-:S05]  /*0d40*/  SHF.R.U32.HI R5, RZ, R20, R5 ;  /* 0x00000014ff057219 */ /* 0x000fca0000011605 */
[----:B------:R-:W2:Y:S01]  /*0d50*/  LDC R21, c[0x0][0x638] ;  /* 0x00018e00ff157b82 */ /* 0x000ea20000000800 */
[-CC-:B---3--:R-:W-:Y:S02]  /*0d60*/  SHF.R.U64 R20, R27, R28.reuse, R5.reuse ;  /* 0x0000001c1b147219 */ /* 0x188fe40000001205 */
[-C--:B------:R-:W-:Y:S02]  /*0d70*/  SHF.L.U32 R3, R3, R28.reuse, RZ ;  /* 0x0000001c03037219 */ /* 0x080fe400000006ff */
[----:B------:R-:W-:Y:S01]  /*0d80*/  SHF.R.U32.HI R5, RZ, R28, R5 ;  /* 0x0000001cff057219 */ /* 0x000fe20000011605 */
[----:B------:R-:W-:Y:S01]  /*0d90*/  IMAD.MOV.U32 R4, RZ, RZ, R20 ;  /* 0x000000ffff047224 */ /* 0x000fe200078e0014 */
[----:B------:R-:W-:Y:S01]  /*0da0*/  LOP3.LUT R12, RZ, R3, RZ, 0x33, !PT ;  /* 0x00000003ff0c7212 */ /* 0x000fe200078e33ff */
[----:B------:R-:W3:Y:S01]  /*0db0*/  LDC R25, c[0x0][0x610] ;  /* 0x00018400ff197b82 */ /* 0x000ee20000000800 */
[----:B------:R-:W-:Y:S05]  /*0dc0*/  @!P0 BRA `(.L_x_10) ;  /* 0x0000000000288947 */ /* 0x000fea0003800000 */
[----:B------:R-:W4:Y:S02]  /*0dd0*/  LDC R3, c[0x0][0x64c] ;  /* 0x00019300ff037b82 */ /* 0x000f240000000800 */
[----:B----4-:R-:W-:-:S05]  /*0de0*/  IADD3 R3, P0, R20, R3, RZ ;  /* 0x0000000314037210 */ /* 0x010fca0007f1e0ff */
        /* <DEDUP_REMOVED lines=8> */
.L_x_10:
[----:B-1----:R-:W-:Y:S01]  /*0e70*/  SHF.R.U64 R4, R4, R15, R5 ;  /* 0x0000000f04047219 */ /* 0x002fe20000001205 */
[----:B0-----:R-:W-:Y:S01]  /*0e80*/  VIADD R5, R24, 0xffffffff ;  /* 0xffffffff18057836 */ /* 0x001fe20000000000 */
[----:B------:R-:W-:Y:S02]  /*0e90*/  SHF.L.U32 R3, R23, R28, RZ ;  /* 0x0000001c17037219 */ /* 0x000fe400000006ff */
[----:B------:R-:W-:Y:S01]  /*0ea0*/  LOP3.LUT R12, R27, R12, RZ, 0xc0, !PT ;  /* 0x0000000c1b0c7212 */ /* 0x000fe200078ec0ff */
[----:B------:R-:W-:Y:S01]  /*0eb0*/  IMAD.MOV R8, RZ, RZ, -R4 ;  /* 0x000000ffff087224 */ /* 0x000fe200078e0a04 */
[----:B------:R-:W-:Y:S02]  /*0ec0*/  SEL R6, R6, R29, !P1 ;  /* 0x0000001d06067207 */ /* 0x000fe40004800000 */
[----:B------:R-:W-:Y:S01]  /*0ed0*/  LOP3.LUT R5, R14, R5, RZ, 0xc0, !PT ;  /* 0x000000050e057212 */ /* 0x000fe200078ec0ff */
[----:B------:R-:W-:Y:S02]  /*0ee0*/  IMAD R9, R3, R4, R12 ;  /* 0x0000000403097224 */ /* 0x000fe400078e020c */
[----:B--2---:R-:W-:-:S02]  /*0ef0*/  IMAD R3, R8, R21, R20 ;  /* 0x0000001508037224 */ /* 0x004fc400078e0214 */
[----:B---3--:R-:W-:Y:S02]  /*0f00*/  IMAD R6, R9, R25, R6 ;  /* 0x0000001909067224 */ /* 0x008fe400078e0206 */
[----:B------:R-:W-:Y:S02]  /*0f10*/  IMAD R103, R3, R24, R5 ;  /* 0x0000001803677224 */ /* 0x000fe400078e0205 */
[----:B------:R-:W-:-:S03]  /*0f20*/  IMAD.MOV.U32 R4, RZ, RZ, 0x1 ;  /* 0x00000001ff047424 */ /* 0x000fc600078e00ff */
[----:B------:R-:W-:Y:S02]  /*0f30*/  SEL R100, R103, R6, !P1 ;  /* 0x0000000667647207 */ /* 0x000fe40004800000 */
[----:B------:R-:W-:Y:S02]  /*0f40*/  PRMT R3, R4, 0x7610, R3 ;  /* 0x0000761004037816 */ /* 0x000fe40000000003 */
[----:B------:R-:W-:-:S07]  /*0f50*/  SEL R103, R6, R103, !P1 ;  /* 0x0000006706677207 */ /* 0x000fce0004800000 */
.L_x_8:
[----:B------:R-:W-:-:S08]  /*0f60*/  NOP ;  /* 0x0000000000007918 */ /* 0x000fd00000000000 */
[----:B------:R-:W0:Y:S02]  /*0f70*/  USETMAXREG.TRY_ALLOC.CTAPOOL UP0, 0xe8 ;  /* 0x000000e8000079c8 */ /* 0x000e240008000600 */
[----:B0-----:R-:W-:-:S13]  /*0f80*/  PLOP3.LUT P0, PT, PT, PT, UP0, 0x80, 0x0 ;  /* 0x000000000000781c */ /* 0x001fda0003f0f008 */
[----:B------:R-:W-:Y:S05]  /*0f90*/  @!P0 BRA `(.L_x_8) ;  /* 0xfffffffc00f08947 */ /* 0x000fea000383ffff */
[----:B------:R-:W-:Y:S01]  /*0fa0*/  ULDC.64 UR4, c[0x0][0x598] ;  /* 0x0001660000047ab9 */ /* 0x000fe20000000a00 */
[----:B------:R-:W-:Y:S01]  /*0fb0*/  ULDC.64 UR38, c[0x0][0x208] ;  /* 0x0000820000267ab9 */ /* 0x000fe20000000a00 */
[----:B------:R-:W-:-:S04]  /*0fc0*/  ISETP.NE.U32.AND P0, PT, RZ, UR4, PT ;  /* 0x00000004ff007c0c */ /* 0x000fc8000bf05070 */
[----:B------:R-:W-:-:S13]  /*0fd0*/  ISETP.NE.AND.EX P0, PT, RZ, UR5, PT, P0 ;  /* 0x00000005ff007c0c */ /* 0x000fda000bf05300 */
[----:B------:R-:W-:Y:S05]  /*0fe0*/  @!P0 BRA `(.L_x_11) ;  /* 0x00000000001c8947 */ /* 0x000fea0003800000 */
[----:B------:R-:W0:Y:S02]  /*0ff0*/  LDC.64 R4, c[0x0][0x598] ;  /* 0x00016600ff047b82 */ /* 0x000e240000000a00 */
[----:B0-----:R-:W2:Y:S02]  /*1000*/  LDG.E.64 R4, desc[UR38][R4.64] ;  /* 0x0000002604047981 */ /* 0x001ea4000c1e1b00 */
[----:B--2---:R-:W-:-:S04]  /*1010*/  ISETP.NE.U32.AND P0, PT, R4, RZ, PT ;  /* 0x000000ff0400720c */ /* 0x004fc80003f05070 */
[----:B------:R-:W-:-:S13]  /*1020*/  ISETP.NE.AND.EX P0, PT, R5, RZ, PT, P0 ;  /* 0x000000ff0500720c */ /* 0x000fda0003f05300 */
[----:B------:R-:W-:Y:S05]  /*1030*/  @!P0 BRA `(.L_x_11) ;  /* 0x0000000000088947 */ /* 0x000fea0003800000 */
[----:B------:R0:W5:Y:S01]  /*1040*/  LD.E R23, desc[UR38][R4.64] ;  /* 0x0000002604177980 */ /* 0x000162000c101900 */
[----:B------:R-:W-:Y:S05]  /*1050*/  BRA `(.L_x_12) ;  /* 0x0000000000247947 */ /* 0x000fea0003800000 */
.L_x_11:
[----:B------:R-:W-:Y:S02]  /*1060*/  ULDC.64 UR4, c[0x0][0x588] ;  /* 0x0001620000047ab9 */ /* 0x000fe40000000a00 */
[----:B------:R-:W-:-:S04]  /*1070*/  ISETP.NE.U32.AND P0, PT, RZ, UR4, PT ;  /* 0x00000004ff007c0c */ /* 0x000fc8000bf05070 */
[----:B------:R-:W-:-:S13]  /*1080*/  ISETP.NE.AND.EX P0, PT, RZ, UR5, PT, P0 ;  /* 0x00000005ff007c0c */ /* 0x000fda000bf05300 */
[----:B------:R-:W-:Y:S05]  /*1090*/  @!P0 BRA `(.L_x_13) ;  /* 0x00000000000c8947 */ /* 0x000fea0003800000 */
[----:B------:R-:W0:Y:S02]  /*10a0*/  LDC.64 R4, c[0x0][0x588] ;  /* 0x00016200ff047b82 */ /* 0x000e240000000a00 */
[----:B0-----:R1:W5:Y:S01]  /*10b0*/  LDG.E R23, desc[UR38][R4.64] ;  /* 0x0000002604177981 */ /* 0x001362000c1e1900 */
[----:B------:R-:W-:Y:S05]  /*10c0*/  BRA `(.L_x_12) ;  /* 0x0000000000087947 */ /* 0x000fea0003800000 */
.L_x_13:
[----:B------:R-:W-:Y:S02]  /*10d0*/  ULDC UR4, c[0x0][0x580] ;  /* 0x0001600000047ab9 */ /* 0x000fe40000000800 */
[----:B------:R-:W-:-:S07]  /*10e0*/  IMAD.U32 R23, RZ, RZ, UR4 ;  /* 0x00000004ff177e24 */ /* 0x000fce000f8e00ff */
.L_x_12:
[----:B------:R-:W-:Y:S02]  /*10f0*/  ULDC.64 UR4, c[0x0][0x5a0] ;  /* 0x0001680000047ab9 */ /* 0x000fe40000000a00 */
[----:B------:R-:W-:-:S04]  /*1100*/  ISETP.NE.U32.AND P0, PT, RZ, UR4, PT ;  /* 0x00000004ff007c0c */ /* 0x000fc8000bf05070 */
[----:B------:R-:W-:-:S13]  /*1110*/  ISETP.NE.AND.EX P0, PT, RZ, UR5, PT, P0 ;  /* 0x00000005ff007c0c */ /* 0x000fda000bf05300 */
[----:B------:R-:W-:Y:S05]  /*1120*/  @!P0 BRA `(.L_x_14) ;  /* 0x00000000001c8947 */ /* 0x000fea0003800000 */
[----:B01----:R-:W0:Y:S02]  /*1130*/  LDC.64 R4, c[0x0][0x5a0] ;  /* 0x00016800ff047b82 */ /* 0x003e240000000a00 */
[----:B0-----:R-:W2:Y:S02]  /*1140*/  LDG.E.64 R4, desc[UR38][R4.64] ;  /* 0x0000002604047981 */ /* 0x001ea4000c1e1b00 */
[----:B--2---:R-:W-:-:S04]  /*1150*/  ISETP.NE.U32.AND P0, PT, R4, RZ, PT ;  /* 0x000000ff0400720c */ /* 0x004fc80003f05070 */
[----:B------:R-:W-:-:S13]  /*1160*/  ISETP.NE.AND.EX P0, PT, R5, RZ, PT, P0 ;  /* 0x000000ff0500720c */ /* 0x000fda0003f05300 */
[----:B------:R-:W-:Y:S05]  /*1170*/  @!P0 BRA `(.L_x_14) ;  /* 0x0000000000088947 */ /* 0x000fea0003800000 */
[----:B------:R0:W5:Y:S01]  /*1180*/  LD.E R90, desc[UR38][R4.64] ;  /* 0x00000026045a7980 */ /* 0x000162000c101900 */
[----:B------:R-:W-:Y:S05]  /*1190*/  BRA `(.L_x_15) ;  /* 0x0000000000247947 */ /* 0x000fea0003800000 */
.L_x_14:
[----:B------:R-:W-:Y:S02]  /*11a0*/  ULDC.64 UR4, c[0x0][0x590] ;  /* 0x0001640000047ab9 */ /* 0x000fe40000000a00 */
[----:B------:R-:W-:-:S04]  /*11b0*/  ISETP.NE.U32.AND P0, PT, RZ, UR4, PT ;  /* 0x00000004ff007c0c */ /* 0x000fc8000bf05070 */
[----:B------:R-:W-:-:S13]  /*11c0*/  ISETP.NE.AND.EX P0, PT, RZ, UR5, PT, P0 ;  /* 0x00000005ff007c0c */ /* 0x000fda000bf05300 */
[----:B------:R-:W-:Y:S05]  /*11d0*/  @!P0 BRA `(.L_x_16) ;  /* 0x00000000000c8947 */ /* 0x000fea0003800000 */
[----:B------:R-:W2:Y:S02]  /*11e0*/  LDC.64 R90, c[0x0][0x590] ;  /* 0x00016400ff5a7b82 */ /* 0x000ea40000000a00 */
[----:B--2---:R2:W5:Y:S01]  /*11f0*/  LDG.E R90, desc[UR38][R90.64] ;  /* 0x000000265a5a7981 */ /* 0x004562000c1e1900 */
[----:B------:R-:W-:Y:S05]  /*1200*/  BRA `(.L_x_15) ;  /* 0x0000000000087947 */ /* 0x000fea0003800000 */
.L_x_16:
[----:B------:R-:W-:Y:S02]  /*1210*/  ULDC UR4, c[0x0][0x584] ;  /* 0x0001610000047ab9 */ /* 0x000fe40000000800 */
[----:B------:R-:W-:-:S07]  /*1220*/  IMAD.U32 R90, RZ, RZ, UR4 ;  /* 0x00000004ff5a7e24 */ /* 0x000fce000f8e00ff */
.L_x_15:
[----:B------:R-:W-:-:S13]  /*1230*/  LOP3.LUT P0, RZ, R3, 0xff, RZ, 0xc0, !PT ;  /* 0x000000ff03ff7812 */ /* 0x000fda000780c0ff */
[----:B------:R-:W-:Y:S05]  /*1240*/  @!P0 EXIT ;  /* 0x000000000000894d */ /* 0x000fea0003800000 */
[----:B------:R-:W3:Y:S01]  /*1250*/  LDC R93, c[0x0][0x658] ;  /* 0x00019600ff5d7b82 */ /* 0x000ee20000000800 */
[----:B------:R-:W-:Y:S01]  /*1260*/  LOP3.LUT R7, R7, 0x1, RZ, 0xc0, !PT ;  /* 0x0000000107077812 */ /* 0x000fe200078ec0ff */
[----:B------:R-:W-:Y:S01]  /*1270*/  ULDC.64 UR6, c[0x0][0x288] ;  /* 0x0000a20000067ab9 */ /* 0x000fe20000000a00 */
[----:B------:R-:W-:Y:S01]  /*1280*/  SHF.R.U32.HI R3, RZ, 0x2, R95 ;  /* 0x00000002ff037819 */ /* 0x000fe2000001165f */
[----:B------:R-:W-:Y:S01]  /*1290*/  UIADD3 UR4, UR7, 0x3f, URZ ;  /* 0x0000003f07047890 */ /* 0x000fe2000fffe03f */
[----:B------:R-:W-:Y:S01]  /*12a0*/  SHF.R.U32.HI R0, RZ, 0x1, R0 ;  /* 0x00000001ff007819 */ /* 0x000fe20000011600 */
[----:B------:R-:W-:Y:S01]  /*12b0*/  IMAD.SHL.U32 R88, R7, 0x40, RZ ;  /* 0x0000004007587824 */ /* 0x000fe200078e00ff */
[----:B------:R-:W-:Y:S01]  /*12c0*/  LOP3.LUT R3, R3, 0x7, RZ, 0xc0, !PT ;  /* 0x0000000703037812 */ /* 0x000fe200078ec0ff */
[----:B------:R-:W4:Y:S01]  /*12d0*/  LDC.64 R8, c[0x0][0x5c8] ;  /* 0x00017200ff087b82 */ /* 0x000f220000000a00 */
[----:B------:R-:W-:Y:S01]  /*12e0*/  USHF.R.S32.HI UR5, URZ, 0x1f, UR4 ;  /* 0x0000001f3f057899 */ /* 0x000fe20008011404 */
[----:B------:R-:W-:Y:S01]  /*12f0*/  LOP3.LUT R0, R0, 0x30, RZ, 0xc0, !PT ;  /* 0x0000003000007812 */ /* 0x000fe200078ec0ff */
[----:B------:R-:W-:Y:S01]  /*1300*/  IMAD.MOV.U32 R6, RZ, RZ, 0x1 ;  /* 0x00000001ff067424 */ /* 0x000fe200078e00ff */
[--C-:B------:R-:W-:Y:S01]  /*1310*/  LOP3.LUT R88, R88, 0x40, R3.reuse, 0xe2, !PT ;  /* 0x0000004058587812 */ /* 0x100fe200078ee203 */
[----:B------:R-:W-:Y:S01]  /*1320*/  ULEA.HI UR5, UR5, UR4, URZ, 0x6 ;  /* 0x0000000405057291 */ /* 0x000fe2000f8f303f */
[-C--:B01----:R-:W-:Y:S01]  /*1330*/  IADD3 R4, RZ, -R0.reuse, -R3 ;  /* 0x80000000ff047210 */ /* 0x083fe20007ffe803 */
[----:B------:R-:W-:Y:S01]  /*1340*/  IMAD.U32 R5, RZ, RZ, UR6 ;  /* 0x00000006ff057e24 */ /* 0x000fe2000f8e00ff */
[----:B------:R-:W0:Y:S01]  /*1350*/  LDC R97, c[0x0][0x600] ;  /* 0x00018000ff617b82 */ /* 0x000e220000000800 */
[----:B------:R-:W-:Y:S01]  /*1360*/  LOP3.LUT R88, R88, R0, RZ, 0xfc, !PT ;  /* 0x0000000058587212 */ /* 0x000fe200078efcff */
[----:B------:R-:W-:Y:S01]  /*1370*/  IMAD.MOV.U32 R0, RZ, RZ, -0x1 ;  /* 0xffffffffff007424 */ /* 0x000fe200078e00ff */
[----:B------:R-:W-:Y:S01]  /*1380*/  USHF.R.S32.HI UR43, URZ, 0x6, UR5 ;  /* 0x000000063f2b7899 */ /* 0x000fe20008011405 */
[----:B------:R-:W-:Y:S01]  /*1390*/  LOP3.LUT R94, R95, 0x3, RZ, 0xc0, !PT ;  /* 0x000000035f5e7812 */ /* 0x000fe200078ec0ff */
[----:B------:R-:W-:Y:S01]  /*13a0*/  IMAD R4, R7, -0x40, R4 ;  /* 0xffffffc007047824 */ /* 0x000fe200078e0204 */
[C---:B------:R-:W-:Y:S01]  /*13b0*/  LOP3.LUT R96, R95.reuse, 0x80, RZ, 0xc0, !PT ;  /* 0x000000805f607812 */ /* 0x040fe200078ec0ff */
[----:B------:R-:W-:Y:S01]  /*13c0*/  UISETP.LT.AND UP0, UPT, UR43, 0x1, UPT ;  /* 0x000000012b00788c */ /* 0x000fe2000bf01270 */
[-C--:B---3--:R-:W-:Y:S01]  /*13d0*/  SHF.L.U32 R0, R0, R93.reuse, RZ ;  /* 0x0000005d00007219 */ /* 0x088fe200000006ff */
[----:B------:R-:W-:Y:S01]  /*13e0*/  ULDC UR4, c[0x0][0x284] ;  /* 0x0000a10000047ab9 */ /* 0x000fe20000000800 */
[----:B------:R-:W-:Y:S01]  /*13f0*/  IMAD R94, R94, -0x2, R5 ;  /* 0xfffffffe5e5e7824 */ /* 0x000fe200078e0205 */
[----:B------:R-:W-:Y:S01]  /*1400*/  USEL UR44, UR43, 0x1, UP0 ;  /* 0x000000012b2c7887 */ /* 0x000fe20008000000 */
[----:B------:R-:W-:Y:S01]  /*1410*/  SHF.L.U32 R93, R6, R93, RZ ;  /* 0x0000005d065d7219 */ /* 0x000fe200000006ff */
[----:B------:R-:W-:Y:S01]  /*1420*/  IMAD.SHL.U32 R95, R95, 0x2, RZ ;  /* 0x000000025f5f7824 */ /* 0x000fe200078e00ff */
[----:B------:R-:W-:Y:S01]  /*1430*/  LOP3.LUT R102, R18, 0x1, RZ, 0xfc, !PT ;  /* 0x0000000112667812 */ /* 0x000fe200078efcff */
[----:B------:R-:W-:Y:S01]  /*1440*/  VIADD R99, R4, UR4 ;  /* 0x0000000404637c36 */ /* 0x000fe20008000000 */
[C---:B----4-:R-:W-:Y:S01]  /*1450*/  SHF.L.U64.HI R92, R8.reuse, 0x3, R9 ;  /* 0x00000003085c7819 */ /* 0x050fe20000010209 */
[----:B--2---:R-:W-:Y:S01]  /*1460*/  IMAD.SHL.U32 R91, R8, 0x8, RZ ;  /* 0x00000008085b7824 */ /* 0x004fe200078e00ff */
[----:B------:R-:W-:Y:S01]  /*1470*/  SHF.R.U32.HI R96, RZ, 0x7, R96 ;  /* 0x00000007ff607819 */ /* 0x000fe20000011660 */
[----:B------:R-:W-:Y:S01]  /*1480*/  IMAD.MOV.U32 R89, RZ, RZ, RZ ;  /* 0x000000ffff597224 */ /* 0x000fe200078e00ff */
[----:B------:R-:W-:Y:S01]  /*1490*/  LOP3.LUT R98, RZ, R0, RZ, 0x33, !PT ;  /* 0x00000000ff627212 */ /* 0x000fe200078e33ff */
[----:B------:R-:W-:Y:S01]  /*14a0*/  UIADD3 UR44, UR43, -UR44, URZ ;  /* 0x8000002c2b2c7290 */ /* 0x000fe2000fffe03f */
[----:B------:R-:W-:Y:S01]  /*14b0*/  UMOV UR40, URZ ;  /* 0x0000003f00287c82 */ /* 0x000fe20008000000 */
[----:B0-----:R-:W-:Y:S01]  /*14c0*/  VIADD R97, R97, 0xffffffff ;  /* 0xffffffff61617836 */ /* 0x001fe20000000000 */
[----:B------:R-:W-:-:S09]  /*14d0*/  UMOV UR41, URZ ;  /* 0x0000003f00297c82 */ /* 0x000fd20008000000 */
.L_x_164:
[----:B0-----:R-:W0:Y:S01]  /*14e0*/  SHFL.IDX PT, R0, R96, RZ, 0x1f ;  /* 0x00001fff60007589 */ /* 0x001e2200000e0000 */
[----:B-1----:R-:W1:Y:S01]  /*14f0*/  S2UR UR7, SR_CgaCtaId ;  /* 0x00000000000779c3 */ /* 0x002e620000008800 */
[----:B------:R-:W-:Y:S01]  /*1500*/  UMOV UR6, 0x400 ;  /* 0x0000040000067882 */ /* 0x000fe20000000000 */
[----:B0-----:R-:W-:Y:S01]  /*1510*/  R2UR UR4, R0 ;  /* 0x00000000000472ca */ /* 0x001fe200000e0000 */
[----:B-1----:R-:W-:-:S12]  /*1520*/  ULEA UR6, UR7, UR6, 0x18 ;  /* 0x0000000607067291 */ /* 0x002fd8000f8ec03f */
[----:B------:R-:W-:-:S04]  /*1530*/  ULEA.HI UR5, UR4, UR4, URZ, 0x1 ;  /* 0x0000000404057291 */ /* 0x000fc8000f8f083f */
[----:B------:R-:W-:-:S04]  /*1540*/  ULOP3.LUT UR5, UR5, 0x7fffe, URZ, 0xc0, !UPT ;  /* 0x0007fffe05057892 */ /* 0x000fc8000f8ec03f */
[----:B------:R-:W-:-:S03]  /*1550*/  UIADD3 UR5, UR4, -UR5, URZ ;  /* 0x8000000504057290 */ /* 0x000fc6000fffe03f */
[----:B------:R-:W-:Y:S01]  /*1560*/  ULDC UR4, c[0x0][0x28c] ;  /* 0x0000a30000047ab9 */ /* 0x000fe20000000800 */
[----:B------:R-:W-:Y:S01]  /*1570*/  ULEA UR5, UR5, UR6, 0xd ;  /* 0x0000000605057291 */ /* 0x000fe2000f8e683f */
[----:B------:R-:W-:-:S03]  /*1580*/  ISETP.LT.AND P0, PT, RZ, UR4, PT ;  /* 0x00000004ff007c0c */ /* 0x000fc6000bf01270 */
[----:B------:R-:W-:-:S04]  /*1590*/  UIADD3 UR5, UR5, 0x180, URZ ;  /* 0x0000018005057890 */ /* 0x000fc8000fffe03f */
[----:B------:R-:W-:-:S04]  /*15a0*/  USHF.R.U32.HI UR5, URZ, 0x4, UR5 ;  /* 0x000000043f057899 */ /* 0x000fc80008011605 */
[----:B------:R-:W-:Y:S02]  /*15b0*/  ULOP3.LUT UR45, UR5, 0x3fff, URZ, 0xc0, !UPT ;  /* 0x00003fff052d7892 */ /* 0x000fe4000f8ec03f */
[----:B--2345:R-:W-:Y:S10]  /*15c0*/  @P0 BRA `(.L_x_17) ;  /* 0x0000000000400947 */ /* 0x03cff40003800000 */
[----:B------:R-:W-:Y:S01]  /*15d0*/  MOV R0, 0x0 ;  /* 0x0000000000007802 */ /* 0x000fe20000000f00 */
[----:B------:R-:W-:Y:S01]  /*15e0*/  ULDC.64 UR4, c[0x4][0x68] ;  /* 0x01001a0000047ab9 */ /* 0x000fe20000000a00 */
[----:B------:R-:W-:Y:S01]  /*15f0*/  ULDC.64 UR6, c[0x4][0x8] ;  /* 0x0100020000067ab9 */ /* 0x000fe20000000a00 */
[----:B------:R-:W-:Y:S01]  /*1600*/  IMAD.U32 R4, RZ, RZ, UR4 ;  /* 0x00000004ff047e24 */ /* 0x000fe2000f8e00ff */
[----:B------:R0:W1:Y:S01]  /*1610*/  LDC.64 R14, c[0x4][R0] ;  /* 0x01000000000e7b82 */ /* 0x0000620000000a00 */
[----:B------:R-:W-:Y:S01]  /*1620*/  IMAD.U32 R5, RZ, RZ, UR5 ;  /* 0x00000005ff057e24 */ /* 0x000fe2000f8e00ff */
[----:B------:R-:W-:Y:S01]  /*1630*/  ULDC.64 UR4, c[0x4][0x70] ;  /* 0x01001c0000047ab9 */ /* 0x000fe20000000a00 */
[----:B------:R-:W-:Y:S02]  /*1640*/  IMAD.U32 R10, RZ, RZ, UR6 ;  /* 0x00000006ff0a7e24 */ /* 0x000fe4000f8e00ff */
[----:B------:R-:W-:Y:S02]  /*1650*/  IMAD.U32 R6, RZ, RZ, UR4 ;  /* 0x00000004ff067e24 */ /* 0x000fe4000f8e00ff */
[----:B------:R-:W-:-:S02]  /*1660*/  IMAD.U32 R7, RZ, RZ, UR5 ;  /* 0x00000005ff077e24 */ /* 0x000fc4000f8e00ff */
[----:B------:R-:W-:Y:S02]  /*1670*/  IMAD.U32 R11, RZ, RZ, UR7 ;  /* 0x00000007ff0b7e24 */ /* 0x000fe4000f8e00ff */
[----:B------:R-:W-:Y:S02]  /*1680*/  IMAD.MOV.U32 R8, RZ, RZ, 0x1e1 ;  /* 0x000001e1ff087424 */ /* 0x000fe400078e00ff */
[----:B------:R-:W-:Y:S02]  /*1690*/  IMAD.MOV.U32 R12, RZ, RZ, 0x1 ;  /* 0x00000001ff0c7424 */ /* 0x000fe400078e00ff */
[----:B0-----:R-:W-:-:S07]  /*16a0*/  IMAD.MOV.U32 R13, RZ, RZ, RZ ;  /* 0x000000ffff0d7224 */ /* 0x001fce00078e00ff */
[----:B------:R-:W-:-:S07]  /*16b0*/  LEPC R20, `(.L_x_17) ;  /* 0x000000001014794e */ /* 0x000fce0000000000 */
[----:B-1---5:R-:W-:Y:S05]  /*16c0*/  CALL.ABS.NOINC R14 ;  /* 0x000000000e007343 */ /* 0x022fea0003c00000 */
.L_x_17:
[----:B------:R-:W-:-:S13]  /*16d0*/  ISETP.NE.AND P0, PT, R102, 0x3, PT ;  /* 0x000000036600780c */ /* 0x000fda0003f05270 */
[----:B------:R-:W-:Y:S05]  /*16e0*/  @!P0 BRA `(.L_x_18) ;  /* 0x0000000000048947 */ /* 0x000fea0003800000 */
[----:B------:R-:W-:Y:S01]  /*16f0*/  BPT.TRAP 0x1 ;  /* 0x000000040000795c */ /* 0x000fe20000300000 */
.L_x_18:
[----:B------:R-:W0:Y:S01]  /*1700*/  S2UR UR5, SR_CgaCtaId ;  /* 0x00000000000579c3 */ /* 0x000e220000008800 */
[----:B------:R-:W-:Y:S01]  /*1710*/  UMOV UR4, 0x400 ;  /* 0x0000040000047882 */ /* 0x000fe20000000000 */
[----:B------:R-:W-:Y:S02]  /*1720*/  IMAD.U32 R0, RZ, RZ, UR40 ;  /* 0x00000028ff007e24 */ /* 0x000fe4000f8e00ff */
[----:B------:R-:W-:-:S03]  /*1730*/  IMAD.U32 R3, RZ, RZ, UR41 ;  /* 0x00000029ff037e24 */ /* 0x000fc6000f8e00ff */
[----:B------:R-:W-:Y:S01]  /*1740*/  SHF.L.U32 R0, R0, 0x1f, RZ ;  /* 0x0000001f00007819 */ /* 0x000fe200000006ff */
[----:B0-----:R-:W-:-:S06]  /*1750*/  ULEA UR4, UR5, UR4, 0x18 ;  /* 0x0000000405047291 */ /* 0x001fcc000f8ec03f */
[----:B------:R-:W-:-:S04]  /*1760*/  IMAD.U32 R6, RZ, RZ, UR4 ;  /* 0x00000004ff067e24 */ /* 0x000fc8000f8e00ff */
[----:B------:R-:W-:-:S04]  /*1770*/  IMAD R3, R3, 0x8, R6 ;  /* 0x0000000803037824 */ /* 0x000fc800078e0206 */
[----:B------:R0:W1:Y:S01]  /*1780*/  SYNCS.PHASECHK.TRANS64.TRYWAIT P1, [R3+URZ], R0 ;  /* 0x00000000030075a7 */ /* 0x000062000802017f */
[----:B------:R-:W-:Y:S05]  /*1790*/  @!P0 BRA `(.L_x_19) ;  /* 0x0000000000048947 */ /* 0x000fea0003800000 */
[----:B------:R-:W-:Y:S01]  /*17a0*/  BPT.TRAP 0x1 ;  /* 0x000000040000795c */ /* 0x000fe20000300000 */
.L_x_19:
[----:B------:R-:W-:-:S05]  /*17b0*/  IMAD.U32 R4, RZ, RZ, UR44 ;  /* 0x0000002cff047e24 */ /* 0x000fca000f8e00ff */
[----:B------:R-:W-:Y:S01]  /*17c0*/  ISETP.GE.AND P2, PT, R4, 0x1, PT ;  /* 0x000000010400780c */ /* 0x000fe20003f46270 */
[----:B-1----:R-:W-:-:S12]  /*17d0*/  @P1 BRA `(.L_x_20) ;  /* 0x0000000000081947 */ /* 0x002fd80003800000 */
[----:B------:R-:W1:Y:S02]  /*17e0*/  SYNCS.PHASECHK.TRANS64.TRYWAIT P1, [R3+URZ], R0 ;  /* 0x00000000030075a7 */ /* 0x000e64000802017f */
[----:B-1----:R-:W-:Y:S05]  /*17f0*/  @!P1 BRA `(.L_x_21) ;  /* 0x00000068002c9947 */ /* 0x002fea0003800000 */
.L_x_20:
[----:B------:R-:W-:Y:S05]  /*1800*/  WARPSYNC.ALL ;  /* 0x0000000000007948 */ /* 0x000fea0003800000 */
[----:B------:R-:W-:Y:S01]  /*1810*/  R2UR UR4, R6 ;  /* 0x00000000060472ca */ /* 0x000fe200000e0000 */
[----:B------:R-:W-:Y:S01]  /*1820*/  ULEA UR5, UR41, UR45, 0xa ;  /* 0x0000002d29057291 */ /* 0x000fe2000f8e503f */
[----:B------:R-:W-:Y:S01]  /*1830*/  WARPGROUP.ARRIVE ;  /* 0x00000000000079c5 */ /* 0x000fe20000000000 */
[----:B------:R-:W-:Y:S01]  /*1840*/  UMOV UR9, 0x40000040 ;  /* 0x4000004000097882 */ /* 0x000fe20000000000 */
[----:B------:R-:W-:-:S04]  /*1850*/  UMOV UR11, 0x40000040 ;  /* 0x40000040000b7882 */ /* 0x000fc80000000000 */
[----:B------:R-:W-:-:S05]  /*1860*/  UMOV UR8, UR5 ;  /* 0x0000000500087c82 */ /* 0x000fca0008000000 */
[----:B------:R-:W-:-:S04]  /*1870*/  UIADD3 UR4, UR4, 0x1c180, URZ ;  /* 0x0001c18004047890 */ /* 0x000fc8000fffe03f */
[----:B------:R-:W-:-:S04]  /*1880*/  USHF.R.U32.HI UR4, URZ, 0x4, UR4 ;  /* 0x000000043f047899 */ /* 0x000fc80008011604 */
[----:B------:R-:W-:-:S04]  /*1890*/  ULOP3.LUT UR4, UR4, 0x3fff, URZ, 0xc0, !UPT ;  /* 0x00003fff04047892 */ /* 0x000fc8000f8ec03f */
[----:B------:R-:W-:-:S04]  /*18a0*/  ULOP3.LUT UR4, UR4, 0x10000, URZ, 0xfc, !UPT ;  /* 0x0001000004047892 */ /* 0x000fc8000f8efc3f */
[----:B------:R-:W-:-:S07]  /*18b0*/  ULEA UR6, UR41, UR4, 0xa ;  /* 0x0000000429067291 */ /* 0x000fce000f8e503f */
[----:B------:R-:W-:Y:S02]  /*18c0*/  UMOV UR10, UR6 ;  /* 0x00000006000a7c82 */ /* 0x000fe40008000000 */
[----:B------:R-:W-:Y:S01]  /*18d0*/  HGMMA.64x128x16.F32 R24, gdesc[UR8].tnspA, RZ, !UPT, gsb0 ;  /* 0x21e00000081879f0 */ /* 0x000fe2000c0008ff */
[----:B------:R-:W-:Y:S02]  /*18e0*/  UIADD3 UR8, UR5, 0x80, URZ ;  /* 0x0000008005087890 */ /* 0x000fe4000fffe03f */
[----:B------:R-:W-:Y:S01]  /*18f0*/  UIADD3 UR10, UR6, 0x2, URZ ;  /* 0x00000002060a7890 */ /* 0x000fe2000fffe03f */
[----:B------:R-:W-:Y:S01]  /*1900*/  UMOV UR9, 0x40000040 ;  /* 0x4000004000097882 */ /* 0x000fe20000000000 */
[----:B------:R-:W-:Y:S01]  /*1910*/  UMOV UR11, 0x40000040 ;  /* 0x40000040000b7882 */ /* 0x000fe20000000000 */
[----:B------:R-:W-:Y:S02]  /*1920*/  WARPGROUP.DEPBAR.LE gsb0, 0x0 ;  /* 0x00008000000079c5 */ /* 0x000fe40000010000 */
[----:B------:R-:W-:-:S06]  /*1930*/  WARPGROUP.ARRIVE ;  /* 0x00000000000079c5 */ /* 0x000fcc0000000000 */
[----:B------:R-:W-:Y:S01]  /*1940*/  HGMMA.64x128x16.F32 R24, gdesc[UR8].tnspA, R24, gsb0 ;  /* 0x21e00000081879f0 */ /* 0x000fe20008000818 */
        /* <DEDUP_REMOVED lines=13> */
[----:B------:R-:W-:Y:S03]  /*1a20*/  HGMMA.64x128x16.F32 R24, gdesc[UR8].tnspA, R24, gsb0 ;  /* 0x21e00000081879f0 */ /* 0x000fe60008000818 */
[----:B------:R-:W-:Y:S02]  /*1a30*/  WARPGROUP.DEPBAR.LE gsb0, 0x0 ;  /* 0x00008000000079c5 */ /* 0x000fe40000010000 */
[----:B------:R-:W-:Y:S05]  /*1a40*/  @!P2 BRA `(.L_x_22) ;  /* 0x000000040028a947 */ /* 0x000fea0003800000 */
[----:B------:R-:W-:Y:S01]  /*1a50*/  UIADD3 UR5, UR41, 0x1, URZ ;  /* 0x0000000129057890 */ /* 0x000fe2000fffe03f */
[----:B01----:R-:W-:Y:S02]  /*1a60*/  IMAD.U32 R0, RZ, RZ, UR44 ;  /* 0x0000002cff007e24 */ /* 0x003fe4000f8e00ff */
[----:B------:R-:W-:Y:S01]  /*1a70*/  IMAD.U32 R3, RZ, RZ, UR41 ;  /* 0x00000029ff037e24 */ /* 0x000fe2000f8e00ff */
[----:B------:R-:W-:-:S04]  /*1a80*/  UISETP.NE.AND UP0, UPT, UR5, 0x7, UPT ;  /* 0x000000070500788c */ /* 0x000fc8000bf05270 */
[----:B------:R-:W-:Y:S02]  /*1a90*/  USEL UR6, URZ, 0x1, UP0 ;  /* 0x000000013f067887 */ /* 0x000fe40008000000 */
[----:B------:R-:W-:Y:S02]  /*1aa0*/  USEL UR5, UR5, URZ, UP0 ;  /* 0x0000003f05057287 */ /* 0x000fe40008000000 */
[----:B------:R-:W-:-:S06]  /*1ab0*/  ULOP3.LUT UR6, UR40, UR6, URZ, 0x3c, !UPT ;  /* 0x0000000628067292 */ /* 0x000fcc000f8e3c3f */
[----:B------:R-:W-:-:S07]  /*1ac0*/  IMAD.U32 R7, RZ, RZ, UR6 ;  /* 0x00000006ff077e24 */ /* 0x000fce000f8e00ff */
.L_x_29:
[----:B------:R-:W-:Y:S05]  /*1ad0*/  @!P0 BRA `(.L_x_23) ;  /* 0x0000000000048947 */ /* 0x000fea0003800000 */
[----:B------:R-:W-:Y:S01]  /*1ae0*/  BPT.TRAP 0x1 ;  /* 0x000000040000795c */ /* 0x000fe20000300000 */
.L_x_23:
[----:B------:R-:W0:Y:S01]  /*1af0*/  S2UR UR7, SR_CgaCtaId ;  /* 0x00000000000779c3 */ /* 0x000e220000008800 */
[----:B------:R-:W-:Y:S01]  /*1b00*/  UMOV UR6, 0x400 ;  /* 0x0000040000067882 */ /* 0x000fe20000000000 */
[----:B------:R-:W-:Y:S01]  /*1b10*/  IMAD.U32 R5, RZ, RZ, UR5 ;  /* 0x00000005ff057e24 */ /* 0x000fe2000f8e00ff */
[----:B------:R-:W-:Y:S01]  /*1b20*/  SHF.L.U32 R4, R7, 0x1f, RZ ;  /* 0x0000001f07047819 */ /* 0x000fe200000006ff */
[----:B0-----:R-:W-:-:S06]  /*1b30*/  ULEA UR6, UR7, UR6, 0x18 ;  /* 0x0000000607067291 */ /* 0x001fcc000f8ec03f */
[----:B------:R-:W-:-:S04]  /*1b40*/  IMAD.U32 R6, RZ, RZ, UR6 ;  /* 0x00000006ff067e24 */ /* 0x000fc8000f8e00ff */
[----:B------:R-:W-:-:S04]  /*1b50*/  IMAD R5, R5, 0x8, R6 ;  /* 0x0000000805057824 */ /* 0x000fc800078e0206 */
[----:B------:R0:W1:Y:S01]  /*1b60*/  SYNCS.PHASECHK.TRANS64.TRYWAIT P1, [R5+URZ], R4 ;  /* 0x00000004050075a7 */ /* 0x000062000802017f */
[----:B------:R-:W-:Y:S05]  /*1b70*/  @!P0 BRA `(.L_x_24) ;  /* 0x0000000000048947 */ /* 0x000fea0003800000 */
[----:B------:R-:W-:Y:S01]  /*1b80*/  BPT.TRAP 0x1 ;  /* 0x000000040000795c */ /* 0x000fe20000300000 */
.L_x_24:
[----:B-1----:R-:W-:Y:S05]  /*1b90*/  @P1 BRA `(.L_x_25) ;  /* 0x0000000000081947 */ /* 0x002fea0003800000 */
[----:B------:R-:W1:Y:S02]  /*1ba0*/  SYNCS.PHASECHK.TRANS64.TRYWAIT P1, [R5+URZ], R4 ;  /* 0x00000004050075a7 */ /* 0x000e64000802017f */
[----:B-1----:R-:W-:Y:S05]  /*1bb0*/  @!P1 BRA `(.L_x_26) ;  /* 0x0000006400509947 */ /* 0x002fea0003800000 */
.L_x_25:
[----:B------:R-:W-:Y:S01]  /*1bc0*/  ULEA UR6, UR5, UR45, 0xa ;  /* 0x0000002d05067291 */ /* 0x000fe2000f8e503f */
[----:B------:R-:W-:Y:S01]  /*1bd0*/  WARPGROUP.ARRIVE ;  /* 0x00000000000079c5 */ /* 0x000fe20000000000 */
[----:B------:R-:W-:Y:S01]  /*1be0*/  ULEA UR7, UR5, UR4, 0xa ;  /* 0x0000000405077291 */ /* 0x000fe2000f8e503f */
[----:B------:R-:W-:Y:S01]  /*1bf0*/  UMOV UR9, 0x40000040 ;  /* 0x4000004000097882 */ /* 0x000fe20000000000 */
[----:B------:R-:W-:-:S03]  /*1c00*/  UMOV UR11, 0x40000040 ;  /* 0x40000040000b7882 */ /* 0x000fc60000000000 */
[----:B------:R-:W-:Y:S02]  /*1c10*/  UMOV UR8, UR6 ;  /* 0x0000000600087c82 */ /* 0x000fe40008000000 */
[----:B------:R-:W-:Y:S02]  /*1c20*/  UMOV UR10, UR7 ;  /* 0x00000007000a7c82 */ /* 0x000fe40008000000 */
[----:B------:R-:W-:Y:S01]  /*1c30*/  HGMMA.64x128x16.F32 R24, gdesc[UR8].tnspA, R24, gsb0 ;  /* 0x21e00000081879f0 */ /* 0x000fe20008000818 */
[----:B------:R-:W-:Y:S02]  /*1c40*/  UIADD3 UR8, UR6, 0x80, URZ ;  /* 0x0000008006087890 */ /* 0x000fe4000fffe03f */
[----:B------:R-:W-:Y:S01]  /*1c50*/  UIADD3 UR10, UR7, 0x2, URZ ;  /* 0x00000002070a7890 */ /* 0x000fe2000fffe03f */
[----:B------:R-:W-:Y:S01]  /*1c60*/  UMOV UR9, 0x40000040 ;  /* 0x4000004000097882 */ /* 0x000fe20000000000 */
[----:B------:R-:W-:Y:S01]  /*1c70*/  UMOV UR11, 0x40000040 ;  /* 0x40000040000b7882 */ /* 0x000fe20000000000 */
[----:B------:R-:W-:-:S02]  /*1c80*/  WARPGROUP.DEPBAR.LE gsb0, 0x0 ;  /* 0x00008000000079c5 */ /* 0x000fc40000010000 */
        /* <DEDUP_REMOVED lines=18> */
[----:B------:R-:W-:Y:S01]  /*1db0*/  BPT.TRAP 0x1 ;  /* 0x000000040000795c */ /* 0x000fe20000300000 */
.L_x_27:
[----:B------:R-:W-:-:S13]  /*1dc0*/  ISETP.NE.AND P1, PT, R22, RZ, PT ;  /* 0x000000ff1600720c */ /* 0x000fda0003f25270 */
[----:B01----:R-:W-:-:S04]  /*1dd0*/  @P1 IMAD R4, R3, 0x8, R6 ;  /* 0x0000000803041824 */ /* 0x003fc800078e0206 */
[----:B------:R-:W-:-:S05]  /*1de0*/  @P1 VIADD R4, R4, 0x38 ;  /* 0x0000003804041836 */ /* 0x000fca0000000000 */
[----:B------:R-:W-:-:S04]  /*1df0*/  @P1 PRMT R4, R19, 0x654, R4 ;  /* 0x0000065413041816 */ /* 0x000fc80000000004 */
[----:B------:R0:W-:Y:S01]  /*1e00*/  @P1 SYNCS.ARRIVE.TRANS64.RED.A1T0 RZ, [R4+URZ], RZ ;  /* 0x000000ff04ff19a7 */ /* 0x0001e2000810043f */
[----:B------:R-:W-:-:S13]  /*1e10*/  ISETP.GT.U32.AND P1, PT, R18, 0x1, PT ;  /* 0x000000011200780c */ /* 0x000fda0003f24070 */
[----:B0-----:R-:W-:Y:S05]  /*1e20*/  @P1 BRA `(.L_x_28) ;  /* 0x0000000000041947 */ /* 0x001fea0003800000 */
[----:B------:R-:W-:Y:S01]  /*1e30*/  BPT.TRAP 0x1 ;  /* 0x000000040000795c */ /* 0x000fe20000300000 */
.L_x_28:
[----:B------:R-:W-:Y:S01]  /*1e40*/  UIADD3 UR5, UR5, 0x1, URZ ;  /* 0x0000000105057890 */ /* 0x000fe2000fffe03f */
[C---:B------:R-:W-:Y:S01]  /*1e50*/  ISETP.GT.AND P2, PT, R0.reuse, 0x1, PT ;  /* 0x000000010000780c */ /* 0x040fe20003f44270 */
[----:B------:R-:W-:Y:S02]  /*1e60*/  VIADD R3, R3, 0x1 ;  /* 0x0000000103037836 */ /* 0x000fe40000000000 */
[----:B------:R-:W-:Y:S01]  /*1e70*/  UISETP.NE.AND UP0, UPT, UR5, 0x7, UPT ;  /* 0x000000070500788c */ /* 0x000fe2000bf05270 */
[----:B------:R-:W-:Y:S02]  /*1e80*/  VIADD R0, R0, 0xffffffff ;  /* 0xffffffff00007836 */ /* 0x000fe40000000000 */
[C---:B------:R-:W-:Y:S01]  /*1e90*/  ISETP.NE.AND P1, PT, R3.reuse, 0x7, PT ;  /* 0x000000070300780c */ /* 0x040fe20003f25270 */
[----:B------:R-:W-:Y:S02]  /*1ea0*/  USEL UR6, URZ, 0x1, UP0 ;  /* 0x000000013f067887 */ /* 0x000fe40008000000 */
[----:B------:R-:W-:Y:S01]  /*1eb0*/  USEL UR5, UR5, URZ, UP0 ;  /* 0x0000003f05057287 */ /* 0x000fe20008000000 */
[----:B------:R-:W-:-:S03]  /*1ec0*/  SEL R3, R3, RZ, P1 ;  /* 0x000000ff03037207 */ /* 0x000fc60000800000 */
[----:B------:R-:W-:Y:S01]  /*1ed0*/  LOP3.LUT R7, R7, UR6, RZ, 0x3c, !PT ;  /* 0x0000000607077c12 */ /* 0x000fe2000f8e3cff */
[----:B------:R-:W-:Y:S07]  /*1ee0*/  @P2 BRA `(.L_x_29) ;  /* 0xfffffff800f82947 */ /* 0x000fee000383ffff */
.L_x_22:
[----:B01----:R-:W0:Y:S02]  /*1ef0*/  LDC R0, c[0x0][0x28c] ;  /* 0x0000a300ff007b82 */ /* 0x003e240000000800 */
[----:B0-----:R-:W-:-:S13]  /*1f00*/  ISETP.GE.AND P1, PT, R0, 0x1, PT ;  /* 0x000000010000780c */ /* 0x001fda0003f26270 */
[----:B------:R-:W-:Y:S05]  /*1f10*/  @!P1 BRA `(.L_x_30) ;  /* 0x0000000000509947 */ /* 0x000fea0003800000 */
[----:B------:R-:W-:Y:S05]  /*1f20*/  @!P0 BRA `(.L_x_31) ;  /* 0x0000000000048947 */ /* 0x000fea0003800000 */
[----:B------:R-:W-:Y:S01]  /*1f30*/  BPT.TRAP 0x1 ;  /* 0x000000040000795c */ /* 0x000fe20000300000 */
.L_x_31:
[----:B------:R-:W-:Y:S01]  /*1f40*/  ISETP.NE.AND P0, PT, R22, RZ, PT ;  /* 0x000000ff1600720c */ /* 0x000fe20003f05270 */
[----:B------:R-:W-:Y:S01]  /*1f50*/  BSSY B0, `(.L_x_32) ;  /* 0x000000e000007945 */ /* 0x000fe20003800000 */
[----:B------:R-:W-:-:S11]  /*1f60*/  ISETP.GT.U32.AND P1, PT, R18, 0x1, PT ;  /* 0x000000011200780c */ /* 0x000fd60003f24070 */
[----:B------:R-:W-:Y:S05]  /*1f70*/  @!P0 BRA `(.L_x_33) ;  /* 0x00000000002c8947 */ /* 0x000fea0003800000 */
[----:B------:R-:W-:-:S04]  /*1f80*/  UIADD3 UR6, UR44, UR41, URZ ;  /* 0x000000292c067290 */ /* 0x000fc8000fffe03f */
[----:B------:R-:W-:-:S04]  /*1f90*/  UIMAD.WIDE.U32 UR4, UR6, 0x24924925, URZ ;  /* 0x24924925060478a5 */ /* 0x000fc8000f8e003f */
[----:B------:R-:W-:-:S04]  /*1fa0*/  UIADD3 UR4, UR6, -UR5, URZ ;  /* 0x8000000506047290 */ /* 0x000fc8000fffe03f */
[----:B------:R-:W-:-:S04]  /*1fb0*/  ULEA.HI UR4, UR4, UR5, URZ, 0x1f ;  /* 0x0000000504047291 */ /* 0x000fc8000f8ff83f */
[----:B------:R-:W-:-:S04]  /*1fc0*/  USHF.R.U32.HI UR4, URZ, 0x2, UR4 ;  /* 0x000000023f047899 */ /* 0x000fc80008011604 */
[----:B------:R-:W-:-:S06]  /*1fd0*/  UIMAD UR4, UR4, -0x7, UR6 ;  /* 0xfffffff9040478a4 */ /* 0x000fcc000f8e0206 */
[----:B------:R-:W-:-:S04]  /*1fe0*/  IMAD.U32 R3, RZ, RZ, UR4 ;  /* 0x00000004ff037e24 */ /* 0x000fc8000f8e00ff */
[----:B------:R-:W-:-:S04]  /*1ff0*/  IMAD R0, R3, 0x8, R6 ;  /* 0x0000000803007824 */ /* 0x000fc800078e0206 */
[----:B------:R-:W-:-:S05]  /*2000*/  VIADD R0, R0, 0x38 ;  /* 0x0000003800007836 */ /* 0x000fca0000000000 */
[----:B------:R-:W-:-:S04]  /*2010*/  PRMT R0, R19, 0x654, R0 ;  /* 0x0000065413007816 */ /* 0x000fc80000000000 */
[----:B------:R0:W-:Y:S03]  /*2020*/  SYNCS.ARRIVE.TRANS64.RED.A1T0 RZ, [R0+URZ], RZ ;  /* 0x000000ff00ff79a7 */ /* 0x0001e6000810043f */
.L_x_33:
[----:B------:R-:W-:Y:S05]  /*2030*/  BSYNC B0 ;  /* 0x0000000000007941 */ /* 0x000fea0003800000 */
.L_x_32:
[----:B------:R-:W-:Y:S05]  /*2040*/  @P1 BRA `(.L_x_30) ;  /* 0x0000000000041947 */ /* 0x000fea0003800000 */
[----:B------:R-:W-:Y:S01]  /*2050*/  BPT.TRAP 0x1 ;  /* 0x000000040000795c */ /* 0x000fe20000300000 */
.L_x_30:
[----:B------:R-:W-:Y:S01]  /*2060*/  UISETP.GE.U32.AND UP1, UPT, UR43, 0x7, UPT ;  /* 0x000000072b00788c */ /* 0x000fe2000bf26070 */
[----:B------:R-:W-:Y:S01]  /*2070*/  IMAD.SHL.U32 R100, R100, 0x80, RZ ;  /* 0x0000008064647824 */ /* 0x000fe200078e00ff */
[----:B------:R-:W-:Y:S01]  /*2080*/  UIADD3 UR41, UR43, UR41, URZ ;  /* 0x000000292b297290 */ /* 0x000fe2000fffe03f */
[----:B------:R-:W-:Y:S01]  /*2090*/  SHF.R.S32.HI R11, RZ, 0x1f, R101 ;  /* 0x0000001fff0b7819 */ /* 0x000fe20000011465 */
[----:B------:R-:W-:Y:S01]  /*20a0*/  ULDC UR10, c[0x0][0x288] ;  /* 0x0000a200000a7ab9 */ /* 0x000fe20000000800 */
[----:B------:R-:W-:Y:S01]  /*20b0*/  IMAD.SHL.U32 R6, R103, 0x80, RZ ;  /* 0x0000008067067824 */ /* 0x000fe200078e00ff */
[C---:B------:R-:W-:Y:S01]  /*20c0*/  LOP3.LUT R8, R100.reuse, 0x6, R95, 0xf8, !PT ;  /* 0x0000000664087812 */ /* 0x040fe200078ef85f */
[----:B------:R-:W-:Y:S01]  /*20d0*/  UISETP.GT.U32.AND UP0, UPT, UR41, 0x6, UPT ;  /* 0x000000062900788c */ /* 0x000fe2000bf04070 */
[----:B------:R-:W-:Y:S01]  /*20e0*/  ISETP.GE.AND P0, PT, R100, UR10, PT ;  /* 0x0000000a64007c0c */ /* 0x000fe2000bf06270 */
[----:B------:R-:W-:Y:S01]  /*20f0*/  ULDC.64 UR6, c[0x0][0x5d0] ;  /* 0x0001740000067ab9 */ /* 0x000fe20000000a00 */
[----:B------:R-:W-:Y:S01]  /*2100*/  ULDC UR11, c[0x0][0x284] ;  /* 0x0000a100000b7ab9 */ /* 0x000fe20000000800 */
[----:B------:R-:W-:Y:S01]  /*2110*/  @UP1 UIMAD.WIDE.U32 UR4, UR41, 0x24924925, URZ ;  /* 0x24924925290418a5 */ /* 0x000fe2000f8e003f */
[----:B------:R-:W-:Y:S01]  /*2120*/  SHF.R.S32.HI R9, RZ, 0x1f, R8 ;  /* 0x0000001fff097819 */ /* 0x000fe20000011408 */
[----:B0-----:R-:W-:Y:S01]  /*2130*/  IMAD R0, R11, UR6, RZ ;  /* 0x000000060b007c24 */ /* 0x001fe2000f8e02ff */
[----:B------:R-:W-:Y:S01]  /*2140*/  UISETP.LT.U32.AND UP0, UPT, UR43, 0x7, UP0 ;  /* 0x000000072b00788c */ /* 0x000fe20008701070 */
[----:B------:R-:W-:Y:S01]  /*2150*/  ISETP.GE.OR P0, PT, R6, UR11, P0 ;  /* 0x0000000b06007c0c */ /* 0x000fe20008706670 */
[----:B------:R-:W-:Y:S01]  /*2160*/  @UP1 UIADD3 UR4, UR41, -UR5, URZ ;  /* 0x8000000529041290 */ /* 0x000fe2000fffe03f */
[C---:B------:R-:W-:Y:S01]  /*2170*/  IMAD R3, R101.reuse, UR7, R0 ;  /* 0x0000000765037c24 */ /* 0x040fe2000f8e0200 */
[----:B------:R-:W-:Y:S01]  /*2180*/  ULDC.64 UR8, c[0x0][0x5c8] ;  /* 0x0001720000087ab9 */ /* 0x000fe20000000a00 */
[----:B------:R-:W-:Y:S01]  /*2190*/  IMAD.WIDE.U32 R4, R101, UR6, R8 ;  /* 0x0000000665047c25 */ /* 0x000fe2000f8e0008 */
[----:B------:R-:W-:-:S02]  /*21a0*/  USEL UR6, URZ, 0x1, !UP0 ;  /* 0x000000013f067887 */ /* 0x000fc4000c000000 */
[----:B------:R-:W-:Y:S01]  /*21b0*/  @UP1 ULEA.HI UR4, UR4, UR5, URZ, 0x1f ;  /* 0x0000000504041291 */ /* 0x000fe2000f8ff83f */
[----:B------:R-:W-:Y:S01]  /*21c0*/  IMAD.WIDE R104, R103, 0x80, R88 ;  /* 0x0000008067687825 */ /* 0x000fe200078e0258 */
[----:B------:R-:W-:Y:S02]  /*21d0*/  ULOP3.LUT UR40, UR40, UR6, URZ, 0x3c, !UPT ;  /* 0x0000000628287292 */ /* 0x000fe4000f8e3c3f */
[----:B------:R-:W-:Y:S01]  /*21e0*/  @UP1 USHF.R.U32.HI UR4, URZ, 0x2, UR4 ;  /* 0x000000023f041899 */ /* 0x000fe20008011604 */
[----:B------:R-:W-:Y:S02]  /*21f0*/  IMAD.IADD R5, R5, 0x1, R3 ;  /* 0x0000000105057824 */ /* 0x000fe400078e0203 */
[----:B------:R-:W-:Y:S01]  /*2200*/  IMAD R3, R105, UR8, RZ ;  /* 0x0000000869037c24 */ /* 0x000fe2000f8e02ff */
[----:B------:R-:W-:Y:S01]  /*2210*/  @UP1 ULOP3.LUT UR40, UR40, 0x1, UR4, 0x78, !UPT ;  /* 0x0000000128281892 */ /* 0x000fe2000f8e7804 */
[----:B------:R-:W-:-:S04]  /*2220*/  IMAD.WIDE.U32 R106, R104, UR8, R4 ;  /* 0x00000008686a7c25 */ /* 0x000fc8000f8e0004 */
[----:B------:R-:W-:Y:S02]  /*2230*/  IMAD R7, R104, UR9, R3 ;  /* 0x0000000968077c24 */ /* 0x000fe4000f8e0203 */
[----:B------:R-:W-:Y:S01]  /*2240*/  IMAD.MOV.U32 R0, RZ, RZ, -0x1 ;  /* 0xffffffffff007424 */ /* 0x000fe200078e00ff */
[----:B------:R-:W-:Y:S06]  /*2250*/  @P0 BRA `(.L_x_34) ;  /* 0x00000040001c0947 */ /* 0x000fec0003800000 */
[----:B-----5:R-:W-:Y:S01]  /*2260*/  FSETP.NEU.AND P0, PT, R90, RZ, PT ;  /* 0x000000ff5a00720b */ /* 0x020fe20003f0d000 */
[----:B------:R-:W-:Y:S01]  /*2270*/  IMAD.IADD R4, R94, 0x1, -R100 ;  /* 0x000000015e047824 */ /* 0x000fe200078e0a64 */
[----:B------:R-:W-:Y:S01]  /*2280*/  BSSY B0, `(.L_x_34) ;  /* 0x0000404000007945 */ /* 0x000fe20003800000 */
[----:B------:R-:W-:Y:S02]  /*2290*/  IMAD.IADD R3, R99, 0x1, -R6 ;  /* 0x0000000163037824 */ /* 0x000fe400078e0a06 */
[----:B------:R-:W-:Y:S01]  /*22a0*/  IMAD.IADD R103, R107, 0x1, R7 ;  /* 0x000000016b677824 */ /* 0x000fe200078e0207 */
[----:B------:R-:W-:-:S04]  /*22b0*/  ISETP.GT.AND P2, PT, R4, RZ, PT ;  /* 0x000000ff0400720c */ /* 0x000fc80003f44270 */
[----:B------:R-:W-:-:S03]  /*22c0*/  ISETP.GT.AND P1, PT, R3, RZ, P2 ;  /* 0x000000ff0300720c */ /* 0x000fc60001724270 */
[----:B------:R-:W-:Y:S10]  /*22d0*/  @!P0 BRA `(.L_x_35) ;  /* 0x0000002c00288947 */ /* 0x000ff40003800000 */
[----:B------:R-:W0:Y:S01]  /*22e0*/  LDC.64 R110, c[0x0][0x5b8] ;  /* 0x00016e00ff6e7b82 */ /* 0x000e220000000a00 */
[----:B------:R-:W-:-:S07]  /*22f0*/  ULDC.64 UR4, c[0x0][0x5c0] ;  /* 0x0001700000047ab9 */ /* 0x000fce0000000a00 */
[----:B------:R-:W1:Y:S08]  /*2300*/  LDC.64 R112, c[0x0][0x5b0] ;  /* 0x00016c00ff707b82 */ /* 0x000e700000000a00 */
[----:B------:R-:W2:Y:S01]  /*2310*/  LDC.64 R114, c[0x0][0x5a8] ;  /* 0x00016a00ff727b82 */ /* 0x000ea20000000a00 */
[-C--:B0-----:R-:W-:Y:S02]  /*2320*/  IMAD R6, R11, R110.reuse, RZ ;  /* 0x0000006e0b067224 */ /* 0x081fe400078e02ff */
[----:B------:R-:W-:-:S04]  /*2330*/  IMAD.WIDE.U32 R108, R101, R110, R8 ;  /* 0x0000006e656c7225 */ /* 0x000fc800078e0008 */
[----:B------:R-:W-:Y:S02]  /*2340*/  IMAD R107, R101, R111, R6 ;  /* 0x0000006f656b7224 */ /* 0x000fe400078e0206 */
[-C--:B-1----:R-:W-:Y:S02]  /*2350*/  IMAD R5, R105, R112.reuse, RZ ;  /* 0x0000007069057224 */ /* 0x082fe400078e02ff */
[----:B------:R-:W-:Y:S02]  /*2360*/  IMAD.IADD R13, R109, 0x1, R107 ;  /* 0x000000016d0d7824 */ /* 0x000fe400078e026b */
[----:B------:R-:W-:Y:S02]  /*2370*/  IMAD.MOV.U32 R12, RZ, RZ, R108 ;  /* 0x000000ffff0c7224 */ /* 0x000fe400078e006c */
[C---:B------:R-:W-:Y:S02]  /*2380*/  IMAD R111, R104.reuse, R113, R5 ;  /* 0x00000071686f7224 */ /* 0x040fe400078e0205 */
[----:B------:R-:W-:-:S04]  /*2390*/  IMAD.WIDE.U32 R6, R104, R112, R12 ;  /* 0x0000007068067225 */ /* 0x000fc800078e000c */
[----:B------:R-:W-:Y:S01]  /*23a0*/  IMAD.IADD R5, R7, 0x1, R111 ;  /* 0x0000000107057824 */ /* 0x000fe200078e026f */
[----:B--2---:R-:W-:-:S04]  /*23b0*/  LEA R14, P0, R6, R114, 0x1 ;  /* 0x00000072060e7211 */ /* 0x004fc800078008ff */
[----:B------:R-:W-:-:S05]  /*23c0*/  LEA.HI.X R15, R6, R115, R5, 0x1, P0 ;  /* 0x00000073060f7211 */ /* 0x000fca00000f0c05 */
[----:B------:R0:W2:Y:S01]  /*23d0*/  @P1 LDG.E.LTC128B.U16 R5, desc[UR38][R14.64] ;  /* 0x000000260e051981 */ /* 0x0000a2000c1e1520 */
[----:B------:R-:W-:Y:S01]  /*23e0*/  LEA R10, P0, R106, UR4, 0x1 ;  /* 0x000000046a0a7c11 */ /* 0x000fe2000f8008ff */
[----:B------:R-:W-:Y:S01]  /*23f0*/  IMAD.WIDE.U32 R6, R104, R112, R8 ;  /* 0x0000007068067225 */ /* 0x000fe200078e0008 */
[----:B------:R-:W-:Y:S03]  /*2400*/  BSSY B1, `(.L_x_36) ;  /* 0x0000012000017945 */ /* 0x000fe60003800000 */
[----:B------:R-:W-:Y:S02]  /*2410*/  IMAD.IADD R7, R111, 0x1, R7 ;  /* 0x000000016f077824 */ /* 0x000fe400078e0207 */
[----:B------:R-:W-:Y:S01]  /*2420*/  IMAD.WIDE.U32 R20, R101, R110, R6 ;  /* 0x0000006e65147225 */ /* 0x000fe200078e0006 */
[----:B0-----:R-:W-:-:S03]  /*2430*/  SHF.L.U64.HI R15, R112, 0x3, R113 ;  /* 0x00000003700f7819 */ /* 0x001fc60000010271 */
[----:B------:R-:W-:Y:S01]  /*2440*/  IMAD.IADD R7, R107, 0x1, R21 ;  /* 0x000000016b077824 */ /* 0x000fe200078e0215 */
[----:B------:R-:W-:Y:S01]  /*2450*/  LEA R6, P4, R20, R114, 0x1 ;  /* 0x0000007214067211 */ /* 0x000fe200078808ff */
[----:B------:R-:W-:-:S03]  /*2460*/  IMAD.SHL.U32 R14, R112, 0x8, RZ ;  /* 0x00000008700e7824 */ /* 0x000fc600078e00ff */
[----:B------:R-:W-:Y:S01]  /*2470*/  LEA.HI.X R7, R20, R115, R7, 0x1, P4 ;  /* 0x0000007314077211 */ /* 0x000fe200020f0c07 */
[----:B--2---:R-:W-:-:S05]  /*2480*/  HADD2.F32 R11, -RZ, R5.H0_H0 ;  /* 0x20000005ff0b7230 */ /* 0x004fca0000004100 */
[----:B------:R-:W-:-:S04]  /*2490*/  FMUL R11, R11, R90 ;  /* 0x0000005a0b0b7220 */ /* 0x000fc80000400000 */
[----:B------:R-:W-:Y:S01]  /*24a0*/  FFMA R24, R24, R23, R11 ;  /* 0x0000001718187223 */ /* 0x000fe2000000000b */
[----:B------:R-:W-:Y:S02]  /*24b0*/  LEA.HI.X R11, R106, UR5, R103, 0x1, P0 ;  /* 0x000000056a0b7c11 */ /* 0x000fe400080f0c67 */
[----:B------:R-:W-:Y:S02]  /*24c0*/  ISETP.GT.AND P0, PT, R4, 0x1, PT ;  /* 0x000000010400780c */ /* 0x000fe40003f04270 */
[----:B------:R-:W-:Y:S02]  /*24d0*/  F2FP.F16.F32.PACK_AB R24, RZ, R24 ;  /* 0x00000018ff18723e */ /* 0x000fe400000000ff */
[----:B------:R-:W-:-:S03]  /*24e0*/  ISETP.GT.AND P3, PT, R3, RZ, P0 ;  /* 0x000000ff0300720c */ /* 0x000fc60000764270 */
[----:B------:R0:W-:Y:S10]  /*24f0*/  @P1 STG.E.U16 desc[UR38][R10.64], R24 ;  /* 0x000000180a001986 */ /* 0x0001f4000c101526 */
[----:B------:R-:W-:Y:S05]  /*2500*/  @!P3 BRA `(.L_x_37) ;  /* 0x000000000004b947 */ /* 0x000fea0003800000 */
[----:B------:R1:W5:Y:S02]  /*2510*/  LDG.E.LTC128B.U16 R5, desc[UR38][R6.64+0x2] ;  /* 0x0000022606057981 */ /* 0x000364000c1e1520 */
.L_x_37:
[----:B------:R-:W-:Y:S05]  /*2520*/  BSYNC B1 ;  /* 0x0000000000017941 */ /* 0x000fea0003800000 */
.L_x_36:
[----:B-----5:R-:W-:Y:S01]  /*2530*/  HADD2.F32 R103, -RZ, R5.H0_H0 ;  /* 0x20000005ff677230 */ /* 0x020fe20000004100 */
[----:B------:R-:W-:Y:S01]  /*2540*/  ISETP.GT.AND P2, PT, R3, 0x8, P2 ;  /* 0x000000080300780c */ /* 0x000fe20001744270 */
[----:B------:R-:W-:Y:S01]  /*2550*/  IMAD.WIDE.U32 R20, R104, R112, R14 ;  /* 0x0000007068147225 */ /* 0x000fe200078e000e */
[----:B0-----:R-:W-:-:S03]  /*2560*/  PRMT R24, R5, 0x7610, R24 ;  /* 0x0000761005187816 */ /* 0x001fc60000000018 */
[----:B------:R-:W-:Y:S01]  /*2570*/  FMUL R12, R103, R90 ;  /* 0x0000005a670c7220 */ /* 0x000fe20000400000 */
[----:B------:R-:W-:Y:S01]  /*2580*/  IMAD.IADD R111, R111, 0x1, R21 ;  /* 0x000000016f6f7824 */ /* 0x000fe200078e0215 */
[----:B------:R-:W-:Y:S02]  /*2590*/  IADD3 R108, P1, R108, R20, RZ ;  /* 0x000000146c6c7210 */ /* 0x000fe40007f3e0ff */
[----:B------:R-:W-:-:S03]  /*25a0*/  FFMA R12, R25, R23, R12 ;  /* 0x00000017190c7223 */ /* 0x000fc6000000000c */
[----:B------:R-:W-:Y:S01]  /*25b0*/  IMAD.X R13, R111, 0x1, R13, P1 ;  /* 0x000000016f0d7824 */ /* 0x000fe200008e060d */
[C---:B------:R-:W-:Y:S02]  /*25c0*/  LEA R14, P1, R108.reuse, R114, 0x1 ;  /* 0x000000726c0e7211 */ /* 0x040fe400078208ff */
[----:B------:R-:W-:Y:S02]  /*25d0*/  F2FP.F16.F32.PACK_AB R12, RZ, R12 ;  /* 0x0000000cff0c723e */ /* 0x000fe400000000ff */
[----:B------:R-:W-:Y:S02]  /*25e0*/  LEA.HI.X R15, R108, R115, R13, 0x1, P1 ;  /* 0x000000736c0f7211 */ /* 0x000fe400008f0c0d */
[----:B------:R-:W-:-:S05]  /*25f0*/  PRMT R21, R12, 0x7610, R21 ;  /* 0x000076100c157816 */ /* 0x000fca0000000015 */
[----:B------:R0:W-:Y:S04]  /*2600*/  @P3 STG.E.U16 desc[UR38][R10.64+0x2], R21 ;  /* 0x000002150a003986 */ /* 0x0001e8000c101526 */
[----:B------:R-:W2:Y:S01]  /*2610*/  @P2 LDG.E.LTC128B.U16 R24, desc[UR38][R14.64] ;  /* 0x000000260e182981 */ /* 0x000ea2000c1e1520 */
[----:B------:R-:W-:Y:S01]  /*2620*/  IADD3 R20, P1, R8, R20, RZ ;  /* 0x0000001408147210 */ /* 0x000fe20007f3e0ff */
[----:B------:R-:W-:Y:S01]  /*2630*/  BSSY B1, `(.L_x_38) ;  /* 0x0000011000017945 */ /* 0x000fe20003800000 */
[----:B------:R-:W-:Y:S02]  /*2640*/  SHF.L.U64.HI R13, R91, 0x1, R92 ;  /* 0x000000015b0d7819 */ /* 0x000fe4000001025c */
[----:B------:R-:W-:Y:S01]  /*2650*/  ISETP.GT.AND P0, PT, R3, 0x8, P0 ;  /* 0x000000080300780c */ /* 0x000fe20000704270 */
[----:B0-----:R-:W-:Y:S01]  /*2660*/  IMAD.X R21, R9, 0x1, R111, P1 ;  /* 0x0000000109157824 */ /* 0x001fe200008e066f */
[----:B------:R-:W-:Y:S01]  /*2670*/  LEA R12, P1, R91, R10, 0x1 ;  /* 0x0000000a5b0c7211 */ /* 0x000fe200078208ff */
[----:B------:R-:W-:-:S04]  /*2680*/  IMAD.WIDE.U32 R20, R101, R110, R20 ;  /* 0x0000006e65147225 */ /* 0x000fc800078e0014 */
[----:B------:R-:W-:Y:S01]  /*2690*/  IMAD.X R13, R13, 0x1, R11, P1 ;  /* 0x000000010d0d7824 */ /* 0x000fe200008e060b */
[----:B------:R-:W-:Y:S01]  /*26a0*/  LEA R8, P3, R20, R114, 0x1 ;  /* 0x0000007214087211 */ /* 0x000fe200078608ff */
[----:B------:R-:W-:-:S05]  /*26b0*/  IMAD.IADD R9, R107, 0x1, R21 ;  /* 0x000000016b097824 */ /* 0x000fca00078e0215 */
[----:B------:R-:W-:Y:S01]  /*26c0*/  LEA.HI.X R9, R20, R115, R9, 0x1, P3 ;  /* 0x0000007314097211 */ /* 0x000fe200018f0c09 */
[----:B--2---:R-:W-:-:S05]  /*26d0*/  HADD2.F32 R5, -RZ, R24.H0_H0 ;  /* 0x20000018ff057230 */ /* 0x004fca0000004100 */
[----:B------:R-:W-:-:S04]  /*26e0*/  FMUL R5, R5, R90 ;  /* 0x0000005a05057220 */ /* 0x000fc80000400000 */
[----:B------:R-:W-:-:S05]  /*26f0*/  FFMA R5, R26, R23, R5 ;  /* 0x000000171a057223 */ /* 0x000fca0000000005 */
[----:B------:R-:W-:-:S05]  /*2700*/  F2FP.F16.F32.PACK_AB R5, RZ, R5 ;  /* 0x00000005ff05723e */ /* 0x000fca00000000ff */
[----:B------:R0:W-:Y:S01]  /*2710*/  @P2 STG.E.U16 desc[UR38][R12.64], R5 ;  /* 0x000000050c002986 */ /* 0x0001e2000c101526 */
[----:B------:R-:W-:Y:S05]  /*2720*/  @!P0 BRA `(.L_x_39) ;  /* 0x0000000000048947 */ /* 0x000fea0003800000 */
[----:B------:R2:W5:Y:S02]  /*2730*/  LDG.E.LTC128B.U16 R24, desc[UR38][R8.64+0x2] ;  /* 0x0000022608187981 */ /* 0x000564000c1e1520 */
.L_x_39:
[----:B------:R-:W-:Y:S05]  /*2740*/  BSYNC B1 ;  /* 0x0000000000017941 */ /* 0x000fea0003800000 */
.L_x_38:
[----:B0----5:R-:W-:Y:S01]  /*2750*/  HADD2.F32 R5, -RZ, R24.H0_H0 ;  /* 0x20000018ff057230 */ /* 0x021fe20000004100 */
[----:B------:R-:W-:Y:S01]  /*2760*/  ISETP.GT.AND P1, PT, R4, 0x8, PT ;  /* 0x000000080400780c */ /* 0x000fe20003f24270 */
[----:B------:R-:W-:Y:S03]  /*2770*/  BSSY B1, `(.L_x_40) ;  /* 0x0000008000017945 */ /* 0x000fe60003800000 */
[----:B------:R-:W-:Y:S01]  /*2780*/  FMUL R14, R5, R90 ;  /* 0x0000005a050e7220 */ /* 0x000fe20000400000 */
[----:B------:R-:W-:-:S03]  /*2790*/  ISETP.GT.AND P2, PT, R3, RZ, P1 ;  /* 0x000000ff0300720c */ /* 0x000fc60000f44270 */
[----:B------:R-:W-:-:S05]  /*27a0*/  FFMA R14, R27, R23, R14 ;  /* 0x000000171b0e7223 */ /* 0x000fca000000000e */
[----:B------:R-:W-:-:S05]  /*27b0*/  F2FP.F16.F32.PACK_AB R14, RZ, R14 ;  /* 0x0000000eff0e723e */ /* 0x000fca00000000ff */
[----:B------:R0:W-:Y:S01]  /*27c0*/  @P0 STG.E.U16 desc[UR38][R12.64+0x2], R14 ;  /* 0x0000020e0c000986 */ /* 0x0001e2000c101526 */
[----:B------:R-:W-:Y:S05]  /*27d0*/  @!P2 BRA `(.L_x_41) ;  /* 0x000000000004a947 */ /* 0x000fea0003800000 */
[----:B------:R3:W5:Y:S02]  /*27e0*/  LDG.E.LTC128B.U16 R24, desc[UR38][R6.64+0x10] ;  /* 0x0000102606187981 */ /* 0x000764000c1e1520 */
.L_x_41:
[----:B------:R-:W-:Y:S05]  /*27f0*/  BSYNC B1 ;  /* 0x0000000000017941 */ /* 0x000fea0003800000 */
.L_x_40:
[----:B-----5:R-:W-:Y:S01]  /*2800*/  HADD2.F32 R5, -RZ, R24.H0_H0 ;  /* 0x20000018ff057230 */ /* 0x020fe20000004100 */
        /* <DEDUP_REMOVED lines=9> */
.L_x_43:
[----:B------:R-:W-:Y:S05]  /*28a0*/  BSYNC B1 ;  /* 0x0000000000017941 */ /* 0x000fea0003800000 */
.L_x_42:
[----:B----45:R-:W-:Y:S01]  /*28b0*/  HADD2.F32 R5, -RZ, R24.H0_H0 ;  /* 0x20000018ff057230 */ /* 0x030fe20000004100 */
[----:B------:R-:W-:Y:S01]  /*28c0*/  ISETP.GT.AND P1, PT, R3, 0x8, P1 ;  /* 0x000000080300780c */ /* 0x000fe20000f24270 */
[----:B------:R-:W-:Y:S03]  /*28d0*/  BSSY B1, `(.L_x_44) ;  /* 0x0000007000017945 */ /* 0x000fe60003800000 */
[----:B0-----:R-:W-:-:S04]  /*28e0*/  FMUL R14, R5, R90 ;  /* 0x0000005a050e7220 */ /* 0x001fc80000400000 */
[----:B------:R-:W-:-:S05]  /*28f0*/  FFMA R14, R29, R23, R14 ;  /* 0x000000171d0e7223 */ /* 0x000fca000000000e */
[----:B------:R-:W-:-:S05]  /*2900*/  F2FP.F16.F32.PACK_AB R14, RZ, R14 ;  /* 0x0000000eff0e723e */ /* 0x000fca00000000ff */
[----:B------:R0:W-:Y:S01]  /*2910*/  @P3 STG.E.U16 desc[UR38][R10.64+0x12], R14 ;  /* 0x0000120e0a003986 */ /* 0x0001e2000c101526 */
[----:B------:R-:W-:Y:S05]  /*2920*/  @!P1 BRA `(.L_x_45) ;  /* 0x0000000000049947 */ /* 0x000fea0003800000 */
[----:B------:R4:W5:Y:S02]  /*2930*/  LDG.E.LTC128B.U16 R24, desc[UR38][R8.64+0x10] ;  /* 0x0000102608187981 */ /* 0x000964000c1e1520 */
.L_x_45:
[----:B------:R-:W-:Y:S05]  /*2940*/  BSYNC B1 ;  /* 0x0000000000017941 */ /* 0x000fea0003800000 */
.L_x_44:
[----:B-----5:R-:W-:Y:S01]  /*2950*/  HADD2.F32 R5, -RZ, R24.H0_H0 ;  /* 0x20000018ff057230 */ /* 0x020fe20000004100 */
[----:B------:R-:W-:Y:S01]  /*2960*/  ISETP.GT.AND P0, PT, R3, 0x8, P0 ;  /* 0x000000080300780c */ /* 0x000fe20000704270 */
[----:B------:R-:W-:Y:S03]  /*2970*/  BSSY B1, `(.L_x_46) ;  /* 0x0000007000017945 */ /* 0x000fe60003800000 */
[----:B------:R-:W-:-:S04]  /*2980*/  FMUL R5, R5, R90 ;  /* 0x0000005a05057220 */ /* 0x000fc80000400000 */
[----:B------:R-:W-:-:S05]  /*2990*/  FFMA R5, R30, R23, R5 ;  /* 0x000000171e057223 */ /* 0x000fca0000000005 */
[----:B------:R-:W-:-:S05]  /*29a0*/  F2FP.F16.F32.PACK_AB R5, RZ, R5 ;  /* 0x00000005ff05723e */ /* 0x000fca00000000ff */
[----:B------:R0:W-:Y:S01]  /*29b0*/  @P1 STG.E.U16 desc[UR38][R12.64+0x10], R5 ;  /* 0x000010050c001986 */ /* 0x0001e2000c101526 */
[----:B------:R-:W-:Y:S05]  /*29c0*/  @!P0 BRA `(.L_x_47) ;  /* 0x0000000000048947 */ /* 0x000fea0003800000 */
[----:B------:R0:W5:Y:S02]  /*29d0*/  LDG.E.LTC128B.U16 R24, desc[UR38][R8.64+0x12] ;  /* 0x0000122608187981 */ /* 0x000164000c1e1520 */
.L_x_47:
[----:B------:R-:W-:Y:S05]  /*29e0*/  BSYNC B1 ;  /* 0x0000000000017941 */ /* 0x000fea0003800000 */
.L_x_46:
        /* <DEDUP_REMOVED lines=10> */
.L_x_49:
[----:B------:R-:W-:Y:S05]  /*2a90*/  BSYNC B1 ;  /* 0x0000000000017941 */ /* 0x000fea0003800000 */
.L_x_48:
        /* <DEDUP_REMOVED lines=10> */
.L_x_51:
[----:B------:R-:W-:Y:S05]  /*2b40*/  BSYNC B1 ;  /* 0x0000000000017941 */ /* 0x000fea0003800000 */
.L_x_50:
[----:B0----5:R-:W-:Y:S01]  /*2b50*/  HADD2.F32 R5, -RZ, R24.H0_H0 ;  /* 0x20000018ff057230 */ /* 0x021fe20000004100 */
        /* <DEDUP_REMOVED lines=8> */
.L_x_53:
[----:B------:R-:W-:Y:S05]  /*2be0*/  BSYNC B1 ;  /* 0x0000000000017941 */ /* 0x000fea0003800000 */
.L_x_52:
        /* <DEDUP_REMOVED lines=9> */
.L_x_55:
[----:B------:R-:W-:Y:S05]  /*2c80*/  BSYNC B1 ;  /* 0x0000000000017941 */ /* 0x000fea0003800000 */
.L_x_54:
        /* <DEDUP_REMOVED lines=10> */
.L_x_57:
[----:B------:R-:W-:Y:S05]  /*2d30*/  BSYNC B1 ;  /* 0x0000000000017941 */ /* 0x000fea0003800000 */
.L_x_56:
        /* <DEDUP_REMOVED lines=10> */
.L_x_59:
[----:B------:R-:W-:Y:S05]  /*2de0*/  BSYNC B1 ;  /* 0x0000000000017941 */ /* 0x000fea0003800000 */
.L_x_58:
        /* <DEDUP_REMOVED lines=9> */
.L_x_61:
[----:B------:R-:W-:Y:S05]  /*2e80*/  BSYNC B1 ;  /* 0x0000000000017941 */ /* 0x000fea0003800000 */
.L_x_60:
        /* <DEDUP_REMOVED lines=9> */
.L_x_63:
[----:B------:R-:W-:Y:S05]  /*2f20*/  BSYNC B1 ;  /* 0x0000000000017941 */ /* 0x000fea0003800000 */
.L_x_62:
        /* <DEDUP_REMOVED lines=10> */
.L_x_65:
[----:B------:R-:W-:Y:S05]  /*2fd0*/  BSYNC B1 ;  /* 0x0000000000017941 */ /* 0x000fea0003800000 */
.L_x_64:
        /* <DEDUP_REMOVED lines=10> */
.L_x_67:
[----:B------:R-:W-:Y:S05]  /*3080*/  BSYNC B1 ;  /* 0x0000000000017941 */ /* 0x000fea0003800000 */
.L_x_66:
        /* <DEDUP_REMOVED lines=9> */
.L_x_69:
[----:B------:R-:W-:Y:S05]  /*3120*/  BSYNC B1 ;  /* 0x0000000000017941 */ /* 0x000fea0003800000 */
.L_x_68:
        /* <DEDUP_REMOVED lines=9> */
.L_x_71:
[----:B------:R-:W-:Y:S05]  /*31c0*/  BSYNC B1 ;  /* 0x0000000000017941 */ /* 0x000fea0003800000 */
.L_x_70:
        /* <DEDUP_REMOVED lines=10> */
.L_x_73:
[----:B------:R-:W-:Y:S05]  /*3270*/  BSYNC B1 ;  /* 0x0000000000017941 */ /* 0x000fea0003800000 */
.L_x_72:
        /* <DEDUP_REMOVED lines=10> */
.L_x_75:
[----:B------:R-:W-:Y:S05]  /*3320*/  BSYNC B1 ;  /* 0x0000000000017941 */ /* 0x000fea0003800000 */
.L_x_74:
        /* <DEDUP_REMOVED lines=9> */
.L_x_77:
[----:B------:R-:W-:Y:S05]  /*33c0*/  BSYNC B1 ;  /* 0x0000000000017941 */ /* 0x000fea0003800000 */
.L_x_76:
        /* <DEDUP_REMOVED lines=9> */
.L_x_79:
[----:B------:R-:W-:Y:S05]  /*3460*/  BSYNC B1 ;  /* 0x0000000000017941 */ /* 0x000fea0003800000 */
.L_x_78:
        /* <DEDUP_REMOVED lines=10> */
.L_x_81:
[----:B------:R-:W-:Y:S05]  /*3510*/  BSYNC B1 ;  /* 0x0000000000017941 */ /* 0x000fea0003800000 */
.L_x_80:
        /* <DEDUP_REMOVED lines=10> */
.L_x_83:
[----:B------:R-:W-:Y:S05]  /*35c0*/  BSYNC B1 ;  /* 0x0000000000017941 */ /* 0x000fea0003800000 */
.L_x_82:
        /* <DEDUP_REMOVED lines=9> */
.L_x_85:
[----:B------:R-:W-:Y:S05]  /*3660*/  BSYNC B1 ;  /* 0x0000000000017941 */ /* 0x000fea0003800000 */
.L_x_84:
        /* <DEDUP_REMOVED lines=9> */
.L_x_87:
[----:B------:R-:W-:Y:S05]  /*3700*/  BSYNC B1 ;  /* 0x0000000000017941 */ /* 0x000fea0003800000 */
.L_x_86:
        /* <DEDUP_REMOVED lines=10> */
.L_x_89:
[----:B------:R-:W-:Y:S05]  /*37b0*/  BSYNC B1 ;  /* 0x0000000000017941 */ /* 0x000fea0003800000 */
.L_x_88:
        /* <DEDUP_REMOVED lines=10> */
.L_x_91:
[----:B------:R-:W-:Y:S05]  /*3860*/  BSYNC B1 ;  /* 0x0000000000017941 */ /* 0x000fea0003800000 */
.L_x_90:
        /* <DEDUP_REMOVED lines=9> */
.L_x_93:
[----:B------:R-:W-:Y:S05]  /*3900*/  BSYNC B1 ;  /* 0x0000000000017941 */ /* 0x000fea0003800000 */
.L_x_92:
        /* <DEDUP_REMOVED lines=9> */
.L_x_95:
[----:B------:R-:W-:Y:S05]  /*39a0*/  BSYNC B1 ;  /* 0x0000000000017941 */ /* 0x000fea0003800000 */
.L_x_94:
        /* <DEDUP_REMOVED lines=10> */
.L_x_97:
[----:B------:R-:W-:Y:S05]  /*3a50*/  BSYNC B1 ;  /* 0x0000000000017941 */ /* 0x000fea0003800000 */
.L_x_96:
        /* <DEDUP_REMOVED lines=10> */
.L_x_99:
[----:B------:R-:W-:Y:S05]  /*3b00*/  BSYNC B1 ;  /* 0x0000000000017941 */ /* 0x000fea0003800000 */
.L_x_98:
        /* <DEDUP_REMOVED lines=9> */
.L_x_101:
[----:B------:R-:W-:Y:S05]  /*3ba0*/  BSYNC B1 ;  /* 0x0000000000017941 */ /* 0x000fea0003800000 */
.L_x_100:
        /* <DEDUP_REMOVED lines=9> */
.L_x_103:
[----:B------:R-:W-:Y:S05]  /*3c40*/  BSYNC B1 ;  /* 0x0000000000017941 */ /* 0x000fea0003800000 */
.L_x_102:
        /* <DEDUP_REMOVED lines=10> */
.L_x_105:
[----:B------:R-:W-:Y:S05]  /*3cf0*/  BSYNC B1 ;  /* 0x0000000000017941 */ /* 0x000fea0003800000 */
.L_x_104:
        /* <DEDUP_REMOVED lines=10> */
.L_x_107:
[----:B------:R-:W-:Y:S05]  /*3da0*/  BSYNC B1 ;  /* 0x0000000000017941 */ /* 0x000fea0003800000 */
.L_x_106:
        /* <DEDUP_REMOVED lines=9> */
.L_x_109:
[----:B------:R-:W-:Y:S05]  /*3e40*/  BSYNC B1 ;  /* 0x0000000000017941 */ /* 0x000fea0003800000 */
.L_x_108:
        /* <DEDUP_REMOVED lines=9> */
.L_x_111:
[----:B------:R-:W-:Y:S05]  /*3ee0*/  BSYNC B1 ;  /* 0x0000000000017941 */ /* 0x000fea0003800000 */
.L_x_110:
        /* <DEDUP_REMOVED lines=10> */
.L_x_113:
[----:B------:R-:W-:Y:S05]  /*3f90*/  BSYNC B1 ;  /* 0x0000000000017941 */ /* 0x000fea0003800000 */
.L_x_112:
        /* <DEDUP_REMOVED lines=10> */
.L_x_115:
[----:B------:R-:W-:Y:S05]  /*4040*/  BSYNC B1 ;  /* 0x0000000000017941 */ /* 0x000fea0003800000 */
.L_x_114:
        /* <DEDUP_REMOVED lines=9> */
.L_x_117:
[----:B------:R-:W-:Y:S05]  /*40e0*/  BSYNC B1 ;  /* 0x0000000000017941 */ /* 0x000fea0003800000 */
.L_x_116:
        /* <DEDUP_REMOVED lines=9> */
.L_x_119:
[----:B------:R-:W-:Y:S05]  /*4180*/  BSYNC B1 ;  /* 0x0000000000017941 */ /* 0x000fea0003800000 */
.L_x_118:
        /* <DEDUP_REMOVED lines=10> */
.L_x_121:
[----:B------:R-:W-:Y:S05]  /*4230*/  BSYNC B1 ;  /* 0x0000000000017941 */ /* 0x000fea0003800000 */
.L_x_120:
        /* <DEDUP_REMOVED lines=10> */
.L_x_123:
[----:B------:R-:W-:Y:S05]  /*42e0*/  BSYNC B1 ;  /* 0x0000000000017941 */ /* 0x000fea0003800000 */
.L_x_122:
        /* <DEDUP_REMOVED lines=9> */
.L_x_125:
[----:B------:R-:W-:Y:S05]  /*4380*/  BSYNC B1 ;  /* 0x0000000000017941 */ /* 0x000fea0003800000 */
.L_x_124:
        /* <DEDUP_REMOVED lines=9> */
.L_x_127:
[----:B------:R-:W-:Y:S05]  /*4420*/  BSYNC B1 ;  /* 0x0000000000017941 */ /* 0x000fea0003800000 */
.L_x_126:
        /* <DEDUP_REMOVED lines=10> */
.L_x_129:
[----:B------:R-:W-:Y:S05]  /*44d0*/  BSYNC B1 ;  /* 0x0000000000017941 */ /* 0x000fea0003800000 */
.L_x_128:
        /* <DEDUP_REMOVED lines=10> */
.L_x_131:
[----:B------:R-:W-:Y:S05]  /*4580*/  BSYNC B1 ;  /* 0x0000000000017941 */ /* 0x000fea0003800000 */
.L_x_130:
        /* <DEDUP_REMOVED lines=9> */
.L_x_133:
[----:B------:R-:W-:Y:S05]  /*4620*/  BSYNC B1 ;  /* 0x0000000000017941 */ /* 0x000fea0003800000 */
.L_x_132:
        /* <DEDUP_REMOVED lines=9> */
.L_x_135:
[----:B------:R-:W-:Y:S05]  /*46c0*/  BSYNC B1 ;  /* 0x0000000000017941 */ /* 0x000fea0003800000 */
.L_x_134:
        /* <DEDUP_REMOVED lines=10> */
.L_x_137:
[----:B------:R-:W-:Y:S05]  /*4770*/  BSYNC B1 ;  /* 0x0000000000017941 */ /* 0x000fea0003800000 */
.L_x_136:
        /* <DEDUP_REMOVED lines=10> */
.L_x_139:
[----:B------:R-:W-:Y:S05]  /*4820*/  BSYNC B1 ;  /* 0x0000000000017941 */ /* 0x000fea0003800000 */
.L_x_138:
        /* <DEDUP_REMOVED lines=9> */
.L_x_141:
[----:B------:R-:W-:Y:S05]  /*48c0*/  BSYNC B1 ;  /* 0x0000000000017941 */ /* 0x000fea0003800000 */
.L_x_140:
        /* <DEDUP_REMOVED lines=9> */
.L_x_143:
[----:B------:R-:W-:Y:S05]  /*4960*/  BSYNC B1 ;  /* 0x0000000000017941 */ /* 0x000fea0003800000 */
.L_x_142:
        /* <DEDUP_REMOVED lines=10> */
.L_x_145:
[----:B------:R-:W-:Y:S05]  /*4a10*/  BSYNC B1 ;  /* 0x0000000000017941 */ /* 0x000fea0003800000 */
.L_x_144:
        /* <DEDUP_REMOVED lines=10> */
.L_x_147:
[----:B------:R-:W-:Y:S05]  /*4ac0*/  BSYNC B1 ;  /* 0x0000000000017941 */ /* 0x000fea0003800000 */
.L_x_146:
        /* <DEDUP_REMOVED lines=9> */
.L_x_149:
[----:B------:R-:W-:Y:S05]  /*4b60*/  BSYNC B1 ;  /* 0x0000000000017941 */ /* 0x000fea0003800000 */
.L_x_148:
        /* <DEDUP_REMOVED lines=9> */
.L_x_151:
[----:B------:R-:W-:Y:S05]  /*4c00*/  BSYNC B1 ;  /* 0x0000000000017941 */ /* 0x000fea0003800000 */
.L_x_150:
        /* <DEDUP_REMOVED lines=10> */
.L_x_153:
[----:B------:R-:W-:Y:S05]  /*4cb0*/  BSYNC B1 ;  /* 0x0000000000017941 */ /* 0x000fea0003800000 */
.L_x_152:
[----:B-----5:R-:W-:Y:S01]  /*4cc0*/  HADD2.F32 R5, -RZ, R24.H0_H0 ;  /* 0x20000018ff057230 */ /* 0x020fe20000004100 */
[----:B------:R-:W-:Y:S01]  /*4cd0*/  ISETP.GT.AND P0, PT, R4, 0x79, PT ;  /* 0x000000790400780c */ /* 0x000fe20003f04270 */
[----:B------:R-:W-:Y:S01]  /*4ce0*/  @P2 IMAD.MOV.U32 R4, RZ, RZ, R10 ;  /* 0x000000ffff042224 */ /* 0x000fe200078e000a */
[----:B------:R-:W-:Y:S02]  /*4cf0*/  BSSY B1, `(.L_x_154) ;  /* 0x000000a000017945 */ /* 0x000fe40003800000 */
[----:B------:R-:W-:Y:S01]  /*4d00*/  FMUL R5, R5, R90 ;  /* 0x0000005a05057220 */ /* 0x000fe20000400000 */
[----:B------:R-:W-:-:S03]  /*4d10*/  ISETP.GT.AND P3, PT, R3, RZ, P0 ;  /* 0x000000ff0300720c */ /* 0x000fc60000764270 */
[----:B------:R-:W-:-:S05]  /*4d20*/  FFMA R5, R84, R23, R5 ;  /* 0x0000001754057223 */ /* 0x000fca0000000005 */
[----:B------:R-:W-:-:S04]  /*4d30*/  F2FP.F16.F32.PACK_AB R5, RZ, R5 ;  /* 0x00000005ff05723e */ /* 0x000fc800000000ff */
[----:B0-----:R-:W-:Y:S01]  /*4d40*/  PRMT R14, R5, 0x7610, R14 ;  /* 0x00007610050e7816 */ /* 0x001fe2000000000e */
[----:B------:R-:W-:-:S05]  /*4d50*/  @P2 IMAD.MOV.U32 R5, RZ, RZ, R11 ;  /* 0x000000ffff052224 */ /* 0x000fca00078e000b */
[----:B------:R0:W-:Y:S01]  /*4d60*/  @P2 STG.E.U16 desc[UR38][R4.64+0xf0], R14 ;  /* 0x0000f00e04002986 */ /* 0x0001e2000c101526 */
[----:B------:R-:W-:Y:S05]  /*4d70*/  @!P3 BRA `(.L_x_155) ;  /* 0x000000000004b947 */ /* 0x000fea0003800000 */
[----:B------:R0:W5:Y:S02]  /*4d80*/  LDG.E.LTC128B.U16 R24, desc[UR38][R6.64+0xf2] ;  /* 0x0000f22606187981 */ /* 0x000164000c1e1520 */
.L_x_155:
[----:B------:R-:W-:Y:S05]  /*4d90*/  BSYNC B1 ;  /* 0x0000000000017941 */ /* 0x000fea0003800000 */
.L_x_154:
        /* <DEDUP_REMOVED lines=9> */
.L_x_157:
[----:B------:R-:W-:Y:S05]  /*4e30*/  BSYNC B1 ;  /* 0x0000000000017941 */ /* 0x000fea0003800000 */
.L_x_156:
[----:B-----5:R-:W-:Y:S01]  /*4e40*/  HADD2.F32 R5, -RZ, R24.H0_H0 ;  /* 0x20000018ff057230 */ /* 0x020fe20000004100 */
[----:B------:R-:W-:Y:S01]  /*4e50*/  ISETP.GT.AND P0, PT, R3, 0x8, P0 ;  /* 0x000000080300780c */ /* 0x000fe20000704270 */
[----:B0-----:R-:W-:Y:S01]  /*4e60*/  @P1 IMAD.MOV.U32 R4, RZ, RZ, R12 ;  /* 0x000000ffff041224 */ /* 0x001fe200078e000c */
[----:B------:R-:W-:Y:S02]  /*4e70*/  BSSY B1, `(.L_x_158) ;  /* 0x0000009000017945 */ /* 0x000fe40003800000 */
[----:B------:R-:W-:-:S04]  /*4e80*/  FMUL R5, R5, R90 ;  /* 0x0000005a05057220 */ /* 0x000fc80000400000 */
[----:B------:R-:W-:-:S05]  /*4e90*/  FFMA R5, R86, R23, R5 ;  /* 0x0000001756057223 */ /* 0x000fca0000000005 */
[----:B------:R-:W-:-:S04]  /*4ea0*/  F2FP.F16.F32.PACK_AB R5, RZ, R5 ;  /* 0x00000005ff05723e */ /* 0x000fc800000000ff */
[----:B-1-3--:R-:W-:Y:S01]  /*4eb0*/  PRMT R6, R5, 0x7610, R6 ;  /* 0x0000761005067816 */ /* 0x00afe20000000006 */
[----:B------:R-:W-:-:S05]  /*4ec0*/  @P1 IMAD.MOV.U32 R5, RZ, RZ, R13 ;  /* 0x000000ffff051224 */ /* 0x000fca00078e000d */
[----:B------:R0:W-:Y:S01]  /*4ed0*/  @P1 STG.E.U16 desc[UR38][R4.64+0xf0], R6 ;  /* 0x0000f00604001986 */ /* 0x0001e2000c101526 */
[----:B------:R-:W-:Y:S05]  /*4ee0*/  @!P0 BRA `(.L_x_159) ;  /* 0x0000000000048947 */ /* 0x000fea0003800000 */
[----:B------:R1:W5:Y:S02]  /*4ef0*/  LDG.E.LTC128B.U16 R24, desc[UR38][R8.64+0xf2] ;  /* 0x0000f22608187981 */ /* 0x000364000c1e1520 */
.L_x_159:
[----:B------:R-:W-:Y:S05]  /*4f00*/  BSYNC B1 ;  /* 0x0000000000017941 */ /* 0x000fea0003800000 */
.L_x_158:
[----:B------:R-:W-:Y:S05]  /*4f10*/  @!P0 BRA `(.L_x_160) ;  /* 0x0000001000e88947 */ /* 0x000fea0003800000 */
[----:B-----5:R-:W-:-:S05]  /*4f20*/  HADD2.F32 R3, -RZ, R24.H0_H0 ;  /* 0x20000018ff037230 */ /* 0x020fca0000004100 */
[----:B0-----:R-:W-:-:S04]  /*4f30*/  FMUL R4, R3, R90 ;  /* 0x0000005a03047220 */ /* 0x001fc80000400000 */
[----:B------:R-:W-:-:S05]  /*4f40*/  FFMA R4, R87, R23, R4 ;  /* 0x0000001757047223 */ /* 0x000fca0000000004 */
[----:B------:R-:W-:-:S05]  /*4f50*/  F2FP.F16.F32.PACK_AB R4, RZ, R4 ;  /* 0x00000004ff04723e */ /* 0x000fca00000000ff */
[----:B------:R3:W-:Y:S01]  /*4f60*/  STG.E.U16 desc[UR38][R12.64+0xf2], R4 ;  /* 0x0000f2040c007986 */ /* 0x0007e2000c101526 */
[----:B------:R-:W-:Y:S05]  /*4f70*/  BRA `(.L_x_160) ;  /* 0x0000001000d07947 */ /* 0x000fea0003800000 */
.L_x_35:
[----:B------:R-:W-:Y:S01]  /*4f80*/  ISETP.GT.AND P3, PT, R4, 0x1, PT ;  /* 0x000000010400780c */ /* 0x000fe20003f64270 */
[----:B------:R-:W-:Y:S01]  /*4f90*/  ULDC.64 UR4, c[0x0][0x5c0] ;  /* 0x0001700000047ab9 */ /* 0x000fe20000000a00 */
[-C--:B------:R-:W-:Y:S01]  /*4fa0*/  FMUL R24, R24, R23.reuse ;  /* 0x0000001718187220 */ /* 0x080fe20000400000 */
[----:B------:R-:W-:Y:S01]  /*4fb0*/  LEA R6, P4, R106, UR4, 0x1 ;  /* 0x000000046a067c11 */ /* 0x000fe2000f8808ff */
[-C--:B------:R-:W-:Y:S01]  /*4fc0*/  FMUL R25, R25, R23.reuse ;  /* 0x0000001719197220 */ /* 0x080fe20000400000 */
[----:B------:R-:W-:Y:S01]  /*4fd0*/  ISETP.GT.AND P0, PT, R3, RZ, P3 ;  /* 0x000000ff0300720c */ /* 0x000fe20001f04270 */
[-C--:B------:R-:W-:Y:S01]  /*4fe0*/  FMUL R26, R26, R23.reuse ;  /* 0x000000171a1a7220 */ /* 0x080fe20000400000 */
[----:B------:R-:W-:Y:S01]  /*4ff0*/  F2FP.F16.F32.PACK_AB R24, RZ, R24 ;  /* 0x00000018ff18723e */ /* 0x000fe200000000ff */
[-C--:B------:R-:W-:Y:S01]  /*5000*/  FMUL R27, R27, R23.reuse ;  /* 0x000000171b1b7220 */ /* 0x080fe20000400000 */
[----:B------:R-:W-:Y:S01]  /*5010*/  LEA.HI.X R7, R106, UR5, R103, 0x1, P4 ;  /* 0x000000056a077c11 */ /* 0x000fe2000a0f0c67 */
[----:B------:R-:W-:Y:S01]  /*5020*/  FMUL R28, R28, R23 ;  /* 0x000000171c1c7220 */ /* 0x000fe20000400000 */
[----:B------:R-:W-:Y:S01]  /*5030*/  F2FP.F16.F32.PACK_AB R25, RZ, R25 ;  /* 0x00000019ff19723e */ /* 0x000fe200000000ff */
[-C--:B------:R-:W-:Y:S01]  /*5040*/  FMUL R29, R29, R23.reuse ;  /* 0x000000171d1d7220 */ /* 0x080fe20000400000 */
[----:B------:R-:W-:Y:S01]  /*5050*/  ISETP.GT.AND P2, PT, R3, 0x8, P2 ;  /* 0x000000080300780c */ /* 0x000fe20001744270 */
[----:B------:R-:W-:Y:S01]  /*5060*/  @P1 STG.E.U16 desc[UR38][R6.64], R24 ;  /* 0x0000001806001986 */ /* 0x000fe2000c101526 */
[----:B------:R-:W-:Y:S01]  /*5070*/  ISETP.GT.AND P1, PT, R4, 0x8, PT ;  /* 0x000000080400780c */ /* 0x000fe20003f24270 */
[-C--:B------:R-:W-:Y:S01]  /*5080*/  FMUL R30, R30, R23.reuse ;  /* 0x000000171e1e7220 */ /* 0x080fe20000400000 */
[C---:B------:R-:W-:Y:S01]  /*5090*/  SHF.L.U64.HI R5, R91.reuse, 0x1, R92 ;  /* 0x000000015b057819 */ /* 0x040fe2000001025c */
[----:B------:R-:W-:Y:S01]  /*50a0*/  @P0 STG.E.U16 desc[UR38][R6.64+0x2], R25 ;  /* 0x0000021906000986 */ /* 0x000fe2000c101526 */
[----:B------:R-:W-:Y:S01]  /*50b0*/  LEA R8, P5, R91, R6, 0x1 ;  /* 0x000000065b087211 */ /* 0x000fe200078a08ff */
[-C--:B------:R-:W-:Y:S01]  /*50c0*/  FMUL R31, R31, R23.reuse ;  /* 0x000000171f1f7220 */ /* 0x080fe20000400000 */
[----:B------:R-:W-:Y:S01]  /*50d0*/  ISETP.GT.AND P3, PT, R3, 0x8, P3 ;  /* 0x000000080300780c */ /* 0x000fe20001f64270 */
[-C--:B------:R-:W-:Y:S01]  /*50e0*/  FMUL R32, R32, R23.reuse ;  /* 0x0000001720207220 */ /* 0x080fe20000400000 */
[----:B------:R-:W-:Y:S01]  /*50f0*/  ISETP.GT.AND P0, PT, R4, 0x9, PT ;  /* 0x000000090400780c */ /* 0x000fe20003f04270 */
[----:B------:R-:W-:Y:S01]  /*5100*/  IMAD.X R9, R5, 0x1, R7, P5 ;  /* 0x0000000105097824 */ /* 0x000fe200028e0607 */
[----:B------:R-:W-:Y:S01]  /*5110*/  ISETP.GT.AND P4, PT, R3, RZ, P1 ;  /* 0x000000ff0300720c */ /* 0x000fe20000f84270 */
[-C--:B------:R-:W-:Y:S01]  /*5120*/  FMUL R33, R33, R23.reuse ;  /* 0x0000001721217220 */ /* 0x080fe20000400000 */
[----:B------:R-:W-:Y:S01]  /*5130*/  F2FP.F16.F32.PACK_AB R26, RZ, R26 ;  /* 0x0000001aff1a723e */ /* 0x000fe200000000ff */
[-C--:B------:R-:W-:Y:S01]  /*5140*/  FMUL R34, R34, R23.reuse ;  /* 0x0000001722227220 */ /* 0x080fe20000400000 */
[----:B------:R-:W-:Y:S01]  /*5150*/  ISETP.GT.AND P5, PT, R3, RZ, P0 ;  /* 0x000000ff0300720c */ /* 0x000fe200007a4270 */
[----:B------:R-:W-:Y:S01]  /*5160*/  FMUL R35, R35, R23 ;  /* 0x0000001723237220 */ /* 0x000fe20000400000 */
[----:B------:R-:W-:Y:S01]  /*5170*/  F2FP.F16.F32.PACK_AB R27, RZ, R27 ;  /* 0x0000001bff1b723e */ /* 0x000fe200000000ff */
[----:B------:R-:W-:Y:S01]  /*5180*/  @P2 STG.E.U16 desc[UR38][R8.64], R26 ;  /* 0x0000001a08002986 */ /* 0x000fe2000c101526 */
[----:B------:R-:W-:Y:S01]  /*5190*/  F2FP.F16.F32.PACK_AB R28, RZ, R28 ;  /* 0x0000001cff1c723e */ /* 0x000fe200000000ff */
[-C--:B------:R-:W-:Y:S01]  /*51a0*/  FMUL R36, R36, R23.reuse ;  /* 0x0000001724247220 */ /* 0x080fe20000400000 */
[----:B------:R-:W-:Y:S01]  /*51b0*/  ISETP.GT.AND P2, PT, R3, 0x8, P1 ;  /* 0x000000080300780c */ /* 0x000fe20000f44270 */
[----:B------:R-:W-:Y:S01]  /*51c0*/  @P3 STG.E.U16 desc[UR38][R8.64+0x2], R27 ;  /* 0x0000021b08003986 */ /* 0x000fe2000c101526 */
[----:B------:R-:W-:Y:S01]  /*51d0*/  ISETP.GT.AND P1, PT, R4, 0x10, PT ;  /* 0x000000100400780c */ /* 0x000fe20003f24270 */
[----:B------:R-:W-:Y:S01]  /*51e0*/  FMUL R37, R37, R23 ;  /* 0x0000001725257220 */ /* 0x000fe20000400000 */
[----:B------:R-:W-:Y:S01]  /*51f0*/  F2FP.F16.F32.PACK_AB R29, RZ, R29 ;  /* 0x0000001dff1d723e */ /* 0x000fe200000000ff */
[----:B------:R-:W-:Y:S01]  /*5200*/  @P4 STG.E.U16 desc[UR38][R6.64+0x10], R28 ;  /* 0x0000101c06004986 */ /* 0x000fe2000c101526 */
[C---:B------:R-:W-:Y:S01]  /*5210*/  ISETP.GT.AND P3, PT, R3.reuse, 0x8, P0 ;  /* 0x000000080300780c */ /* 0x040fe20000764270 */
[-C--:B------:R-:W-:Y:S01]  /*5220*/  FMUL R38, R38, R23.reuse ;  /* 0x0000001726267220 */ /* 0x080fe20000400000 */
[----:B------:R-:W-:Y:S01]  /*5230*/  ISETP.GT.AND P0, PT, R4, 0x11, PT ;  /* 0x000000110400780c */ /* 0x000fe20003f04270 */
[----:B------:R-:W-:Y:S01]  /*5240*/  @P5 STG.E.U16 desc[UR38][R6.64+0x12], R29 ;  /* 0x0000121d06005986 */ /* 0x000fe2000c101526 */
        /* <DEDUP_REMOVED lines=161> */
[----:B------:R-:W-:Y:S01]  /*5c60*/  FMUL R87, R87, R23 ;  /* 0x0000001757577220 */ /* 0x000fe20000400000 */
[----:B------:R-:W-:-:S02]  /*5c70*/  F2FP.F16.F32.PACK_AB R62, RZ, R62 ;  /* 0x0000003eff3e723e */ /* 0x000fc400000000ff */
[C---:B------:R-:W-:Y:S02]  /*5c80*/  ISETP.GT.AND P5, PT, R3.reuse, RZ, P0 ;  /* 0x000000ff0300720c */ /* 0x040fe400007a4270 */
[----:B------:R-:W-:Y:S01]  /*5c90*/  F2FP.F16.F32.PACK_AB R63, RZ, R63 ;  /* 0x0000003fff3f723e */ /* 0x000fe200000000ff */
[----:B------:R-:W-:Y:S01]  /*5ca0*/  @P2 STG.E.U16 desc[UR38][R8.64+0x90], R62 ;  /* 0x0000903e08002986 */ /* 0x000fe2000c101526 */
[----:B------:R-:W-:Y:S02]  /*5cb0*/  F2FP.F16.F32.PACK_AB R64, RZ, R64 ;  /* 0x00000040ff40723e */ /* 0x000fe400000000ff */
[C---:B------:R-:W-:Y:S01]  /*5cc0*/  ISETP.GT.AND P2, PT, R3.reuse, 0x8, P1 ;  /* 0x000000080300780c */ /* 0x040fe20000f44270 */
[----:B------:R-:W-:Y:S01]  /*5cd0*/  @P3 STG.E.U16 desc[UR38][R8.64+0x92], R63 ;  /* 0x0000923f08003986 */ /* 0x000fe2000c101526 */
[----:B------:R-:W-:Y:S02]  /*5ce0*/  ISETP.GT.AND P1, PT, R4, 0x58, PT ;  /* 0x000000580400780c */ /* 0x000fe40003f24270 */
[----:B------:R-:W-:Y:S01]  /*5cf0*/  F2FP.F16.F32.PACK_AB R65, RZ, R65 ;  /* 0x00000041ff41723e */ /* 0x000fe200000000ff */
[----:B------:R-:W-:Y:S01]  /*5d00*/  @P4 STG.E.U16 desc[UR38][R6.64+0xa0], R64 ;  /* 0x0000a04006004986 */ /* 0x000fe2000c101526 */
[----:B------:R-:W-:-:S02]  /*5d10*/  ISETP.GT.AND P3, PT, R3, 0x8, P0 ;  /* 0x000000080300780c */ /* 0x000fc40000764270 */
[----:B------:R-:W-:Y:S01]  /*5d20*/  ISETP.GT.AND P0, PT, R4, 0x59, PT ;  /* 0x000000590400780c */ /* 0x000fe20003f04270 */
[----:B------:R-:W-:Y:S01]  /*5d30*/  @P5 STG.E.U16 desc[UR38][R6.64+0xa2], R65 ;  /* 0x0000a24106005986 */ /* 0x000fe2000c101526 */
[C---:B------:R-:W-:Y:S02]  /*5d40*/  ISETP.GT.AND P4, PT, R3.reuse, RZ, P1 ;  /* 0x000000ff0300720c */ /* 0x040fe40000f84270 */
[----:B------:R-:W-:Y:S02]  /*5d50*/  F2FP.F16.F32.PACK_AB R66, RZ, R66 ;  /* 0x00000042ff42723e */ /* 0x000fe400000000ff */
[----:B------:R-:W-:Y:S02]  /*5d60*/  ISETP.GT.AND P5, PT, R3, RZ, P0 ;  /* 0x000000ff0300720c */ /* 0x000fe400007a4270 */
[----:B------:R-:W-:Y:S01]  /*5d70*/  F2FP.F16.F32.PACK_AB R67, RZ, R67 ;  /* 0x00000043ff43723e */ /* 0x000fe200000000ff */
[----:B------:R-:W-:Y:S01]  /*5d80*/  @P2 STG.E.U16 desc[UR38][R8.64+0xa0], R66 ;  /* 0x0000a04208002986 */ /* 0x000fe2000c101526 */
[----:B------:R-:W-:-:S02]  /*5d90*/  F2FP.F16.F32.PACK_AB R68, RZ, R68 ;  /* 0x00000044ff44723e */ /* 0x000fc400000000ff */
[C---:B------:R-:W-:Y:S01]  /*5da0*/  ISETP.GT.AND P2, PT, R3.reuse, 0x8, P1 ;  /* 0x000000080300780c */ /* 0x040fe20000f44270 */
[----:B------:R-:W-:Y:S01]  /*5db0*/  @P3 STG.E.U16 desc[UR38][R8.64+0xa2], R67 ;  /* 0x0000a24308003986 */ /* 0x000fe2000c101526 */
[C---:B------:R-:W-:Y:S02]  /*5dc0*/  ISETP.GT.AND P1, PT, R4.reuse, 0x60, PT ;  /* 0x000000600400780c */ /* 0x040fe40003f24270 */
[----:B------:R-:W-:Y:S01]  /*5dd0*/  F2FP.F16.F32.PACK_AB R69, RZ, R69 ;  /* 0x00000045ff45723e */ /* 0x000fe200000000ff */
[----:B------:R-:W-:Y:S01]  /*5de0*/  @P4 STG.E.U16 desc[UR38][R6.64+0xb0], R68 ;  /* 0x0000b04406004986 */ /* 0x000fe2000c101526 */
[C---:B------:R-:W-:Y:S02]  /*5df0*/  ISETP.GT.AND P3, PT, R3.reuse, 0x8, P0 ;  /* 0x000000080300780c */ /* 0x040fe40000764270 */
[----:B------:R-:W-:Y:S01]  /*5e00*/  ISETP.GT.AND P0, PT, R4, 0x61, PT ;  /* 0x000000610400780c */ /* 0x000fe20003f04270 */
[----:B------:R-:W-:Y:S01]  /*5e10*/  @P5 STG.E.U16 desc[UR38][R6.64+0xb2], R69 ;  /* 0x0000b24506005986 */ /* 0x000fe2000c101526 */
[----:B------:R-:W-:-:S02]  /*5e20*/  ISETP.GT.AND P4, PT, R3, RZ, P1 ;  /* 0x000000ff0300720c */ /* 0x000fc40000f84270 */
[C---:B------:R-:W-:Y:S02]  /*5e30*/  ISETP.GT.AND P5, PT, R3.reuse, RZ, P0 ;  /* 0x000000ff0300720c */ /* 0x040fe400007a4270 */
[----:B------:R-:W-:Y:S02]  /*5e40*/  F2FP.F16.F32.PACK_AB R70, RZ, R70 ;  /* 0x00000046ff46723e */ /* 0x000fe400000000ff */
[----:B------:R-:W-:Y:S02]  /*5e50*/  F2FP.F16.F32.PACK_AB R71, RZ, R71 ;  /* 0x00000047ff47723e */ /* 0x000fe400000000ff */
[----:B------:R-:W-:Y:S01]  /*5e60*/  F2FP.F16.F32.PACK_AB R72, RZ, R72 ;  /* 0x00000048ff48723e */ /* 0x000fe200000000ff */
[----:B------:R-:W-:Y:S01]  /*5e70*/  @P2 STG.E.U16 desc[UR38][R8.64+0xb0], R70 ;  /* 0x0000b04608002986 */ /* 0x000fe2000c101526 */
[----:B------:R-:W-:Y:S02]  /*5e80*/  F2FP.F16.F32.PACK_AB R73, RZ, R73 ;  /* 0x00000049ff49723e */ /* 0x000fe400000000ff */
[C---:B------:R-:W-:Y:S01]  /*5e90*/  ISETP.GT.AND P1, PT, R3.reuse, 0x8, P1 ;  /* 0x000000080300780c */ /* 0x040fe20000f24270 */
[----:B------:R-:W-:Y:S01]  /*5ea0*/  @P3 STG.E.U16 desc[UR38][R8.64+0xb2], R71 ;  /* 0x0000b24708003986 */ /* 0x000fe2000c101526 */
[----:B------:R-:W-:-:S02]  /*5eb0*/  ISETP.GT.AND P2, PT, R3, 0x8, P0 ;  /* 0x000000080300780c */ /* 0x000fc40000744270 */
[C---:B------:R-:W-:Y:S01]  /*5ec0*/  ISETP.GT.AND P0, PT, R4.reuse, 0x69, PT ;  /* 0x000000690400780c */ /* 0x040fe20003f04270 */
[----:B------:R-:W-:Y:S01]  /*5ed0*/  @P4 STG.E.U16 desc[UR38][R6.64+0xc0], R72 ;  /* 0x0000c04806004986 */ /* 0x000fe2000c101526 */
[----:B------:R-:W-:Y:S02]  /*5ee0*/  ISETP.GT.AND P4, PT, R4, 0x68, PT ;  /* 0x000000680400780c */ /* 0x000fe40003f84270 */
[----:B------:R-:W-:Y:S01]  /*5ef0*/  F2FP.F16.F32.PACK_AB R74, RZ, R74 ;  /* 0x0000004aff4a723e */ /* 0x000fe200000000ff */
[----:B------:R-:W-:Y:S01]  /*5f00*/  @P5 STG.E.U16 desc[UR38][R6.64+0xc2], R73 ;  /* 0x0000c24906005986 */ /* 0x000fe2000c101526 */
[C---:B------:R-:W-:Y:S02]  /*5f10*/  ISETP.GT.AND P5, PT, R3.reuse, RZ, P4 ;  /* 0x000000ff0300720c */ /* 0x040fe400027a4270 */
[----:B------:R-:W-:Y:S01]  /*5f20*/  ISETP.GT.AND P3, PT, R3, RZ, P0 ;  /* 0x000000ff0300720c */ /* 0x000fe20000764270 */
[----:B------:R-:W-:Y:S01]  /*5f30*/  @P1 STG.E.U16 desc[UR38][R8.64+0xc0], R74 ;  /* 0x0000c04a08001986 */ /* 0x000fe2000c101526 */
[----:B------:R-:W-:-:S02]  /*5f40*/  F2FP.F16.F32.PACK_AB R75, RZ, R75 ;  /* 0x0000004bff4b723e */ /* 0x000fc400000000ff */
[----:B------:R-:W-:Y:S02]  /*5f50*/  F2FP.F16.F32.PACK_AB R76, RZ, R76 ;  /* 0x0000004cff4c723e */ /* 0x000fe400000000ff */
[C---:B------:R-:W-:Y:S01]  /*5f60*/  ISETP.GT.AND P4, PT, R3.reuse, 0x8, P4 ;  /* 0x000000080300780c */ /* 0x040fe20002784270 */
[----:B------:R-:W-:Y:S01]  /*5f70*/  @P2 STG.E.U16 desc[UR38][R8.64+0xc2], R75 ;  /* 0x0000c24b08002986 */ /* 0x000fe2000c101526 */
[----:B------:R-:W-:Y:S02]  /*5f80*/  F2FP.F16.F32.PACK_AB R77, RZ, R77 ;  /* 0x0000004dff4d723e */ /* 0x000fe400000000ff */
[C---:B------:R-:W-:Y:S01]  /*5f90*/  ISETP.GT.AND P2, PT, R4.reuse, 0x71, PT ;  /* 0x000000710400780c */ /* 0x040fe20003f44270 */
[----:B------:R-:W-:Y:S01]  /*5fa0*/  @P5 STG.E.U16 desc[UR38][R6.64+0xd0], R76 ;  /* 0x0000d04c06005986 */ /* 0x000fe2000c101526 */
[----:B------:R-:W-:Y:S02]  /*5fb0*/  ISETP.GT.AND P5, PT, R3, 0x8, P0 ;  /* 0x000000080300780c */ /* 0x000fe400007a4270 */
[C---:B------:R-:W-:Y:S01]  /*5fc0*/  ISETP.GT.AND P1, PT, R4.reuse, 0x78, PT ;  /* 0x000000780400780c */ /* 0x040fe20003f24270 */
[----:B------:R-:W-:Y:S01]  /*5fd0*/  @P3 STG.E.U16 desc[UR38][R6.64+0xd2], R77 ;  /* 0x0000d24d06003986 */ /* 0x000fe2000c101526 */
[----:B------:R-:W-:-:S02]  /*5fe0*/  ISETP.GT.AND P3, PT, R4, 0x70, PT ;  /* 0x000000700400780c */ /* 0x000fc40003f64270 */
[----:B------:R-:W-:Y:S01]  /*5ff0*/  ISETP.GT.AND P0, PT, R4, 0x79, PT ;  /* 0x000000790400780c */ /* 0x000fe20003f04270 */
[----:B------:R-:W-:Y:S01]  /*6000*/  @P4 IMAD.MOV.U32 R4, RZ, RZ, R8 ;  /* 0x000000ffff044224 */ /* 0x000fe200078e0008 */
[----:B------:R-:W-:Y:S01]  /*6010*/  F2FP.F16.F32.PACK_AB R78, RZ, R78 ;  /* 0x0000004eff4e723e */ /* 0x000fe200000000ff */
[----:B------:R-:W-:Y:S01]  /*6020*/  @P4 IMAD.MOV.U32 R5, RZ, RZ, R9 ;  /* 0x000000ffff054224 */ /* 0x000fe200078e0009 */
[----:B------:R-:W-:Y:S02]  /*6030*/  F2FP.F16.F32.PACK_AB R79, RZ, R79 ;  /* 0x0000004fff4f723e */ /* 0x000fe400000000ff */
[----:B------:R-:W-:Y:S02]  /*6040*/  F2FP.F16.F32.PACK_AB R80, RZ, R80 ;  /* 0x00000050ff50723e */ /* 0x000fe400000000ff */
[----:B------:R0:W-:Y:S01]  /*6050*/  @P4 STG.E.U16 desc[UR38][R4.64+0xd0], R78 ;  /* 0x0000d04e04004986 */ /* 0x0001e2000c101526 */
[----:B------:R-:W-:Y:S02]  /*6060*/  ISETP.GT.AND P4, PT, R3, RZ, P2 ;  /* 0x000000ff0300720c */ /* 0x000fe40001784270 */
[----:B------:R-:W-:-:S02]  /*6070*/  F2FP.F16.F32.PACK_AB R81, RZ, R81 ;  /* 0x00000051ff51723e */ /* 0x000fc400000000ff */
[----:B------:R-:W-:Y:S02]  /*6080*/  ISETP.GT.AND P2, PT, R3, 0x8, P2 ;  /* 0x000000080300780c */ /* 0x000fe40001744270 */
[----:B------:R-:W-:Y:S02]  /*6090*/  F2FP.F16.F32.PACK_AB R82, RZ, R82 ;  /* 0x00000052ff52723e */ /* 0x000fe400000000ff */
[----:B------:R-:W-:Y:S02]  /*60a0*/  F2FP.F16.F32.PACK_AB R83, RZ, R83 ;  /* 0x00000053ff53723e */ /* 0x000fe400000000ff */
[----:B------:R-:W-:Y:S01]  /*60b0*/  F2FP.F16.F32.PACK_AB R84, RZ, R84 ;  /* 0x00000054ff54723e */ /* 0x000fe200000000ff */
[----:B0-----:R-:W-:Y:S01]  /*60c0*/  @P5 IMAD.MOV.U32 R4, RZ, RZ, R8 ;  /* 0x000000ffff045224 */ /* 0x001fe200078e0008 */
[----:B------:R-:W-:Y:S01]  /*60d0*/  F2FP.F16.F32.PACK_AB R85, RZ, R85 ;  /* 0x00000055ff55723e */ /* 0x000fe200000000ff */
[----:B------:R-:W-:Y:S01]  /*60e0*/  @P5 IMAD.MOV.U32 R5, RZ, RZ, R9 ;  /* 0x000000ffff055224 */ /* 0x000fe200078e0009 */
[----:B------:R-:W-:-:S02]  /*60f0*/  F2FP.F16.F32.PACK_AB R86, RZ, R86 ;  /* 0x00000056ff56723e */ /* 0x000fc400000000ff */
[----:B------:R-:W-:Y:S02]  /*6100*/  F2FP.F16.F32.PACK_AB R87, RZ, R87 ;  /* 0x00000057ff57723e */ /* 0x000fe400000000ff */
[----:B------:R0:W-:Y:S01]  /*6110*/  @P5 STG.E.U16 desc[UR38][R4.64+0xd2], R79 ;  /* 0x0000d24f04005986 */ /* 0x0001e2000c101526 */
[C---:B------:R-:W-:Y:S02]  /*6120*/  ISETP.GT.AND P5, PT, R3.reuse, RZ, P3 ;  /* 0x000000ff0300720c */ /* 0x040fe40001fa4270 */
[----:B------:R-:W-:-:S11]  /*6130*/  ISETP.GT.AND P3, PT, R3, 0x8, P3 ;  /* 0x000000080300780c */ /* 0x000fd60001f64270 */
[----:B0-----:R-:W-:Y:S02]  /*6140*/  @P5 IMAD.MOV.U32 R4, RZ, RZ, R6 ;  /* 0x000000ffff045224 */ /* 0x001fe400078e0006 */
[----:B------:R-:W-:-:S05]  /*6150*/  @P5 IMAD.MOV.U32 R5, RZ, RZ, R7 ;  /* 0x000000ffff055224 */ /* 0x000fca00078e0007 */
[----:B------:R0:W-:Y:S01]  /*6160*/  @P5 STG.E.U16 desc[UR38][R4.64+0xe0], R80 ;  /* 0x0000e05004005986 */ /* 0x0001e2000c101526 */
[C---:B------:R-:W-:Y:S02]  /*6170*/  ISETP.GT.AND P5, PT, R3.reuse, RZ, P0 ;  /* 0x000000ff0300720c */ /* 0x040fe400007a4270 */
[----:B------:R-:W-:Y:S01]  /*6180*/  ISETP.GT.AND P0, PT, R3, 0x8, P0 ;  /* 0x000000080300780c */ /* 0x000fe20000704270 */
[----:B0-----:R-:W-:Y:S02]  /*6190*/  @P4 IMAD.MOV.U32 R4, RZ, RZ, R6 ;  /* 0x000000ffff044224 */ /* 0x001fe400078e0006 */
[----:B------:R-:W-:-:S05]  /*61a0*/  @P4 IMAD.MOV.U32 R5, RZ, RZ, R7 ;  /* 0x000000ffff054224 */ /* 0x000fca00078e0007 */
[----:B------:R0:W-:Y:S01]  /*61b0*/  @P4 STG.E.U16 desc[UR38][R4.64+0xe2], R81 ;  /* 0x0000e25104004986 */ /* 0x0001e2000c101526 */
[C---:B------:R-:W-:Y:S02]  /*61c0*/  ISETP.GT.AND P4, PT, R3.reuse, RZ, P1 ;  /* 0x000000ff0300720c */ /* 0x040fe40000f84270 */
[----:B------:R-:W-:Y:S01]  /*61d0*/  ISETP.GT.AND P1, PT, R3, 0x8, P1 ;  /* 0x000000080300780c */ /* 0x000fe20000f24270 */
[----:B0-----:R-:W-:Y:S02]  /*61e0*/  @P3 IMAD.MOV.U32 R4, RZ, RZ, R8 ;  /* 0x000000ffff043224 */ /* 0x001fe400078e0008 */
[----:B------:R-:W-:-:S05]  /*61f0*/  @P3 IMAD.MOV.U32 R5, RZ, RZ, R9 ;  /* 0x000000ffff053224 */ /* 0x000fca00078e0009 */
[----:B------:R0:W-:Y:S02]  /*6200*/  @P3 STG.E.U16 desc[UR38][R4.64+0xe0], R82 ;  /* 0x0000e05204003986 */ /* 0x0001e4000c101526 */
[----:B0-----:R-:W-:Y:S02]  /*6210*/  @P2 IMAD.MOV.U32 R4, RZ, RZ, R8 ;  /* 0x000000ffff042224 */ /* 0x001fe400078e0008 */
[----:B------:R-:W-:-:S05]  /*6220*/  @P2 IMAD.MOV.U32 R5, RZ, RZ, R9 ;  /* 0x000000ffff052224 */ /* 0x000fca00078e0009 */
[----:B------:R0:W-:Y:S02]  /*6230*/  @P2 STG.E.U16 desc[UR38][R4.64+0xe2], R83 ;  /* 0x0000e25304002986 */ /* 0x0001e4000c101526 */
[----:B0-----:R-:W-:Y:S02]  /*6240*/  @P4 IMAD.MOV.U32 R4, RZ, RZ, R6 ;  /* 0x000000ffff044224 */ /* 0x001fe400078e0006 */
[----:B------:R-:W-:-:S05]  /*6250*/  @P4 IMAD.MOV.U32 R5, RZ, RZ, R7 ;  /* 0x000000ffff054224 */ /* 0x000fca00078e0007 */
[----:B------:R0:W-:Y:S04]  /*6260*/  @P4 STG.E.U16 desc[UR38][R4.64+0xf0], R84 ;  /* 0x0000f05404004986 */ /* 0x0001e8000c101526 */
[----:B------:R1:W-:Y:S01]  /*6270*/  @P5 STG.E.U16 desc[UR38][R6.64+0xf2], R85 ;  /* 0x0000f25506005986 */ /* 0x0003e2000c101526 */
[----:B0-----:R-:W-:Y:S02]  /*6280*/  @P1 IMAD.MOV.U32 R4, RZ, RZ, R8 ;  /* 0x000000ffff041224 */ /* 0x001fe400078e0008 */
[----:B------:R-:W-:-:S05]  /*6290*/  @P1 IMAD.MOV.U32 R5, RZ, RZ, R9 ;  /* 0x000000ffff051224 */ /* 0x000fca00078e0009 */
[----:B------:R1:W-:Y:S04]  /*62a0*/  @P1 STG.E.U16 desc[UR38][R4.64+0xf0], R86 ;  /* 0x0000f05604001986 */ /* 0x0003e8000c101526 */
[----:B------:R1:W-:Y:S02]  /*62b0*/  @P0 STG.E.U16 desc[UR38][R8.64+0xf2], R87 ;  /* 0x0000f25708000986 */ /* 0x0003e4000c101526 */
.L_x_160:
[----:B------:R-:W-:Y:S05]  /*62c0*/  BSYNC B0 ;  /* 0x0000000000007941 */ /* 0x000fea0003800000 */
.L_x_34:
[----:B------:R-:W-:Y:S01]  /*62d0*/  IADD3 R16, P0, R16, UR36, RZ ;  /* 0x0000002410107c10 */ /* 0x000fe2000ff1e0ff */
[----:B------:R-:W-:Y:S01]  /*62e0*/  ULDC.64 UR4, c[0x0][0x650] ;  /* 0x0001940000047ab9 */ /* 0x000fe20000000a00 */
[----:B------:R-:W-:Y:S01]  /*62f0*/  PRMT R3, RZ, 0x7610, R3 ;  /* 0x00007610ff037816 */ /* 0x000fe20000000003 */
[----:B------:R-:W-:Y:S01]  /*6300*/  IMAD.MOV.U32 R100, RZ, RZ, -0x1 ;  /* 0xffffffffff647424 */ /* 0x000fe200078e00ff */
[----:B------:R-:W-:Y:S01]  /*6310*/  IADD3.X R17, R17, UR42, RZ, P0, !PT ;  /* 0x0000002a11117c10 */ /* 0x000fe200087fe4ff */
[----:B------:R-:W-:Y:S01]  /*6320*/  IMAD.MOV.U32 R101, RZ, RZ, -0x1 ;  /* 0xffffffffff657424 */ /* 0x000fe200078e00ff */
[----:B------:R-:W-:-:S04]  /*6330*/  ISETP.GE.U32.AND P0, PT, R16, UR4, PT ;  /* 0x0000000410007c0c */ /* 0x000fc8000bf06070 */
[----:B------:R-:W-:-:S13]  /*6340*/  ISETP.GE.U32.AND.EX P0, PT, R17, UR5, PT, P0 ;  /* 0x0000000511007c0c */ /* 0x000fda000bf06100 */
[----:B------:R-:W-:Y:S05]  /*6350*/  @P0 BRA `(.L_x_161) ;  /* 0x00000004004c0947 */ /* 0x000fea0003800000 */
[----:B------:R-:W0:Y:S01]  /*6360*/  LDC.64 R10, c[0x0][0x628] ;  /* 0x00018a00ff0a7b82 */ /* 0x000e220000000a00 */
[----:B---3--:R-:W3:Y:S01]  /*6370*/  S2R R12, SR_CTAID.X ;  /* 0x00000000000c7919 */ /* 0x008ee20000002500 */
[----:B-12-4-:R-:W-:Y:S02]  /*6380*/  IMAD.MOV.U32 R8, RZ, RZ, R16 ;  /* 0x000000ffff087224 */ /* 0x016fe400078e0010 */
[----:B------:R-:W-:Y:S01]  /*6390*/  IMAD.MOV.U32 R9, RZ, RZ, R17 ;  /* 0x000000ffff097224 */ /* 0x000fe200078e0011 */
[----:B------:R-:W1:Y:S03]  /*63a0*/  S2R R20, SR_CTAID.Y ;  /* 0x0000000000147919 */ /* 0x000e660000002600 */
[----:B------:R-:W2:Y:S08]  /*63b0*/  LDC R0, c[0x0][0x630] ;  /* 0x00018c00ff007b82 */ /* 0x000eb00000000800 */
[----:B------:R-:W4:Y:S01]  /*63c0*/  LDC.64 R14, c[0x0][0x620] ;  /* 0x00018800ff0e7b82 */ /* 0x000f220000000a00 */
[----:B0-----:R-:W-:-:S04]  /*63d0*/  ISETP.NE.U32.AND P0, PT, R10, RZ, PT ;  /* 0x000000ff0a00720c */ /* 0x001fc80003f05070 */
[----:B------:R-:W-:-:S13]  /*63e0*/  ISETP.NE.AND.EX P0, PT, R11, RZ, PT, P0 ;  /* 0x000000ff0b00720c */ /* 0x000fda0003f05300 */
[----:B-1234-:R-:W-:Y:S05]  /*63f0*/  @!P0 BRA `(.L_x_162) ;  /* 0x0000000000288947 */ /* 0x01efea0003800000 */
        /* <DEDUP_REMOVED lines=10> */
.L_x_162:
[-CC-:B------:R-:W-:Y:S01]  /*64a0*/  SHF.R.U64 R101, R8, R0.reuse, R9.reuse ;  /* 0x0000000008657219 */ /* 0x180fe20000001209 */
[----:B------:R-:W0:Y:S01]  /*64b0*/  LDC.64 R26, c[0x0][0x640] ;  /* 0x00019000ff1a7b82 */ /* 0x000e220000000a00 */
[----:B------:R-:W-:Y:S01]  /*64c0*/  SHF.R.U32.HI R0, RZ, R0, R9 ;  /* 0x00000000ff007219 */ /* 0x000fe20000011609 */
[----:B------:R-:W-:Y:S01]  /*64d0*/  ULDC UR4, c[0x0][0x150] ;  /* 0x0000540000047ab9 */ /* 0x000fe20000000800 */
[----:B------:R-:W-:Y:S02]  /*64e0*/  IADD3 R3, P0, RZ, -R101, RZ ;  /* 0x80000065ff037210 */ /* 0x000fe40007f1e0ff */
[----:B------:R-:W-:-:S03]  /*64f0*/  I2FP.F32.U32 R7, R12 ;  /* 0x0000000c00077245 */ /* 0x000fc60000201000 */
[----:B------:R-:W1:Y:S01]  /*6500*/  LDC R6, c[0x0][0x618] ;  /* 0x00018600ff067b82 */ /* 0x000e620000000800 */
[----:B------:R-:W-:Y:S02]  /*6510*/  IMAD.X R5, RZ, RZ, ~R0, P0 ;  /* 0x000000ffff057224 */ /* 0x000fe400000e0e00 */
[----:B------:R-:W-:Y:S01]  /*6520*/  FMUL R7, R7, UR4 ;  /* 0x0000000407077c20 */ /* 0x000fe20008400000 */
[----:B------:R-:W-:Y:S01]  /*6530*/  ULDC UR4, c[0x0][0x154] ;  /* 0x0000550000047ab9 */ /* 0x000fe20000000800 */
[-C--:B------:R-:W-:Y:S02]  /*6540*/  IMAD R0, R5, R14.reuse, RZ ;  /* 0x0000000e05007224 */ /* 0x080fe400078e02ff */
[C---:B------:R-:W-:Y:S01]  /*6550*/  IMAD.WIDE.U32 R4, R3.reuse, R14, R16 ;  /* 0x0000000e03047225 */ /* 0x040fe200078e0010 */
[----:B------:R-:W2:Y:S01]  /*6560*/  LDC R8, c[0x0][0x608] ;  /* 0x00018200ff087b82 */ /* 0x000ea20000000800 */
[----:B------:R-:W3:Y:S02]  /*6570*/  F2I.U32.TRUNC.NTZ R7, R7 ;  /* 0x0000000700077305 */ /* 0x000ee4000020f000 */
[----:B------:R-:W-:Y:S01]  /*6580*/  IMAD R3, R3, R15, R0 ;  /* 0x0000000f03037224 */ /* 0x000fe200078e0200 */
[----:B------:R-:W-:-:S03]  /*6590*/  I2FP.F32.U32 R0, R20 ;  /* 0x0000001400007245 */ /* 0x000fc60000201000 */
[----:B------:R-:W-:Y:S01]  /*65a0*/  IMAD.IADD R3, R5, 0x1, R3 ;  /* 0x0000000105037824 */ /* 0x000fe200078e0203 */
[----:B------:R-:W4:Y:S01]  /*65b0*/  LDC R11, c[0x0][0x658] ;  /* 0x00019600ff0b7b82 */ /* 0x000f220000000800 */
[----:B0-----:R-:W-:-:S04]  /*65c0*/  ISETP.NE.U32.AND P0, PT, R26, RZ, PT ;  /* 0x000000ff1a00720c */ /* 0x001fc80003f05070 */
[----:B------:R-:W-:-:S03]  /*65d0*/  ISETP.NE.AND.EX P0, PT, R27, RZ, PT, P0 ;  /* 0x000000ff1b00720c */ /* 0x000fc60003f05300 */
[----:B------:R-:W0:Y:S01]  /*65e0*/  LDC R9, c[0x0][0x144] ;  /* 0x00005100ff097b82 */ /* 0x000e220000000800 */
[-C--:B-1----:R-:W-:Y:S01]  /*65f0*/  SHF.R.U64 R10, R4, R6.reuse, R3 ;  /* 0x00000006040a7219 */ /* 0x082fe20000001203 */
[----:B---3--:R-:W-:Y:S01]  /*6600*/  IMAD.MOV R7, RZ, RZ, -R7 ;  /* 0x000000ffff077224 */ /* 0x008fe200078e0a07 */
[----:B------:R-:W-:Y:S01]  /*6610*/  SHF.R.U32.HI R3, RZ, R6, R3 ;  /* 0x00000006ff037219 */ /* 0x000fe20000011603 */
[----:B------:R-:W-:-:S04]  /*6620*/  FMUL R6, R0, UR4 ;  /* 0x0000000400067c20 */ /* 0x000fc80008400000 */
[----:B------:R-:W1:Y:S01]  /*6630*/  LDC R21, c[0x0][0x148] ;  /* 0x00005200ff157b82 */ /* 0x000e620000000800 */
[----:B------:R3:W0:Y:S01]  /*6640*/  F2I.U32.TRUNC.NTZ R14, R6 ;  /* 0x00000006000e7305 */ /* 0x000622000020f000 */
[-CC-:B--2---:R-:W-:Y:S02]  /*6650*/  SHF.R.U64 R13, R10, R8.reuse, R3.reuse ;  /* 0x000000080a0d7219 */ /* 0x184fe40000001203 */
[----:B------:R-:W-:-:S04]  /*6660*/  SHF.R.U32.HI R0, RZ, R8, R3 ;  /* 0x00000008ff007219 */ /* 0x000fc80000011603 */
[----:B-----5:R-:W2:Y:S01]  /*6670*/  LDC R24, c[0x0][0x648] ;  /* 0x00019200ff187b82 */ /* 0x020ea20000000800 */
[-CC-:B----4-:R-:W-:Y:S02]  /*6680*/  SHF.R.U64 R15, R13, R11.reuse, R0.reuse ;  /* 0x0000000b0d0f7219 */ /* 0x190fe40000001200 */
[----:B------:R-:W-:-:S03]  /*6690*/  SHF.R.U32.HI R5, RZ, R11, R0 ;  /* 0x0000000bff057219 */ /* 0x000fc60000011600 */
[----:B------:R-:W-:Y:S02]  /*66a0*/  IMAD.MOV.U32 R4, RZ, RZ, R15 ;  /* 0x000000ffff047224 */ /* 0x000fe400078e000f */
[----:B------:R-:W4:Y:S01]  /*66b0*/  LDC R28, c[0x0][0x638] ;  /* 0x00018e00ff1c7b82 */ /* 0x000f220000000800 */
[----:B0-----:R-:W-:-:S07]  /*66c0*/  IMAD R25, R9, R7, R12 ;  /* 0x0000000709197224 */ /* 0x001fce00078e020c */
[----:B------:R-:W0:Y:S08]  /*66d0*/  LDC R29, c[0x0][0x610] ;  /* 0x00018400ff1d7b82 */ /* 0x000e300000000800 */
[----:B------:R-:W0:Y:S01]  /*66e0*/  LDC R30, c[0x0][0x600] ;  /* 0x00018000ff1e7b82 */ /* 0x000e220000000800 */
[----:B-123--:R-:W-:Y:S05]  /*66f0*/  @!P0 BRA `(.L_x_163) ;  /* 0x0000000000288947 */ /* 0x00efea0003800000 */
[----:B------:R-:W1:Y:S02]  /*6700*/  LDC R0, c[0x0][0x64c] ;  /* 0x00019300ff007b82 */ /* 0x000e640000000800 */
[----:B-1----:R-:W-:-:S05]  /*6710*/  IADD3 R3, P0, R15, R0, RZ ;  /* 0x000000000f037210 */ /* 0x002fca0007f1e0ff */
        /* <DEDUP_REMOVED lines=8> */
.L_x_163:
[----:B------:R-:W-:Y:S01]  /*67a0*/  ISETP.NE.AND P0, PT, R2, 0x1, PT ;  /* 0x000000010200780c */ /* 0x000fe20003f05270 */
[----:B------:R-:W-:Y:S01]  /*67b0*/  IMAD.MOV R14, RZ, RZ, -R14 ;  /* 0x000000ffff0e7224 */ /* 0x000fe200078e0a0e */
[----:B------:R-:W-:Y:S02]  /*67c0*/  SHF.R.U64 R3, R4, R24, R5 ;  /* 0x0000001804037219 */ /* 0x000fe40000001205 */
[----:B------:R-:W-:Y:S02]  /*67d0*/  LOP3.LUT R0, R13, R98, RZ, 0xc0, !PT ;  /* 0x000000620d007212 */ /* 0x000fe400078ec0ff */
[----:B------:R-:W-:Y:S01]  /*67e0*/  LOP3.LUT R10, R10, R97, RZ, 0xc0, !PT ;  /* 0x000000610a0a7212 */ /* 0x000fe200078ec0ff */
[----:B------:R-:W-:Y:S02]  /*67f0*/  IMAD.MOV R4, RZ, RZ, -R3 ;  /* 0x000000ffff047224 */ /* 0x000fe400078e0a03 */
[----:B------:R-:W-:Y:S02]  /*6800*/  IMAD R0, R93, R3, R0 ;  /* 0x000000035d007224 */ /* 0x000fe400078e0200 */
[----:B----4-:R-:W-:-:S02]  /*6810*/  IMAD R3, R4, R28, R15 ;  /* 0x0000001c04037224 */ /* 0x010fc400078e020f */
[----:B------:R-:W-:Y:S02]  /*6820*/  @P0 IMAD R25, R21, R14, R20 ;  /* 0x0000000e15190224 */ /* 0x000fe400078e0214 */
[----:B0-----:R-:W-:Y:S02]  /*6830*/  IMAD R5, R3, R30, R10 ;  /* 0x0000001e03057224 */ /* 0x001fe400078e020a */
[----:B------:R-:W-:Y:S02]  /*6840*/  IMAD R0, R0, R29, R25 ;  /* 0x0000001d00007224 */ /* 0x000fe400078e0219 */
[----:B------:R-:W-:-:S03]  /*6850*/  IMAD.MOV.U32 R4, RZ, RZ, 0x1 ;  /* 0x00000001ff047424 */ /* 0x000fc600078e00ff */
[----:B------:R-:W-:Y:S02]  /*6860*/  SEL R100, R5, R0, !P0 ;  /* 0x0000000005647207 */ /* 0x000fe40004000000 */
[----:B------:R-:W-:Y:S02]  /*6870*/  PRMT R3, R4, 0x7610, R3 ;  /* 0x0000761004037816 */ /* 0x000fe40000000003 */
[----:B------:R-:W-:-:S07]  /*6880*/  SEL R0, R0, R5, !P0 ;  /* 0x0000000500007207 */ /* 0x000fce0004000000 */
.L_x_161:
[----:B------:R-:W-:Y:S01]  /*6890*/  UIMAD.WIDE.U32 UR4, UR41, 0x24924925, URZ ;  /* 0x24924925290478a5 */ /* 0x000fe2000f8e003f */
[----:B------:R-:W-:Y:S01]  /*68a0*/  LOP3.LUT P0, RZ, R3, 0xff, RZ, 0xc0, !PT ;  /* 0x000000ff03ff7812 */ /* 0x000fe2000780c0ff */
[----:B------:R-:W-:Y:S02]  /*68b0*/  IMAD.MOV.U32 R103, RZ, RZ, R0 ;  /* 0x000000ffff677224 */ /* 0x000fe400078e0000 */
[----:B------:R-:W-:-:S04]  /*68c0*/  UIADD3 UR4, UR41, -UR5, URZ ;  /* 0x8000000529047290 */ /* 0x000fc8000fffe03f */
[----:B------:R-:W-:-:S04]  /*68d0*/  ULEA.HI UR4, UR4, UR5, URZ, 0x1f ;  /* 0x0000000504047291 */ /* 0x000fc8000f8ff83f */
[----:B------:R-:W-:-:S04]  /*68e0*/  USHF.R.U32.HI UR4, URZ, 0x2, UR4 ;  /* 0x000000023f047899 */ /* 0x000fc80008011604 */
[----:B------:R-:W-:Y:S01]  /*68f0*/  UIMAD UR41, UR4, -0x7, UR41 ;  /* 0xfffffff9042978a4 */ /* 0x000fe2000f8e0229 */
[----:B------:R-:W-:Y:S11]  /*6900*/  @P0 BRA `(.L_x_164) ;  /* 0xffffffa800f40947 */ /* 0x000ff6000383ffff */
[----:B------:R-:W-:Y:S05]  /*6910*/  EXIT ;  /* 0x000000000000794d */ /* 0x000fea0003800000 */
.L_x_7:
        /* <DEDUP_REMOVED lines=26> */
.L_x_166:
[----:B------:R-:W0:Y:S01]  /*6ac0*/  LDC.64 R30, c[0x0][0x640] ;  /* 0x00019000ff1e7b82 */ /* 0x000e220000000a00 */
[-CC-:B------:R-:W-:Y:S01]  /*6ad0*/  SHF.R.U64 R22, R14, R8.reuse, R15.reuse ;  /* 0x000000080e167219 */ /* 0x180fe2000000120f */
[----:B------:R-:W-:Y:S01]  /*6ae0*/  IMAD.MOV.U32 R27, RZ, RZ, 0x1 ;  /* 0x00000001ff1b7424 */ /* 0x000fe200078e00ff */
[----:B------:R-:W-:Y:S02]  /*6af0*/  SHF.R.U32.HI R7, RZ, R8, R15 ;  /* 0x00000008ff077219 */ /* 0x000fe4000001160f */
[----:B------:R-:W-:-:S03]  /*6b00*/  IADD3 R13, P0, RZ, -R22, RZ ;  /* 0x80000016ff0d7210 */ /* 0x000fc60007f1e0ff */
[----:B------:R-:W1:Y:S02]  /*6b10*/  LDC R12, c[0x0][0x618] ;  /* 0x00018600ff0c7b82 */ /* 0x000e640000000800 */
[----:B------:R-:W-:Y:S02]  /*6b20*/  IMAD.X R7, RZ, RZ, ~R7, P0 ;  /* 0x000000ffff077224 */ /* 0x000fe400000e0e07 */
[----:B------:R-:W-:-:S04]  /*6b30*/  IMAD.WIDE.U32 R10, R13, R24, R16 ;  /* 0x000000180d0a7225 */ /* 0x000fc800078e0010 */
[----:B------:R-:W2:Y:S01]  /*6b40*/  LDC R14, c[0x0][0x608] ;  /* 0x00018200ff0e7b82 */ /* 0x000ea20000000800 */
[----:B------:R-:W-:-:S04]  /*6b50*/  IMAD R8, R7, R24, RZ ;  /* 0x0000001807087224 */ /* 0x000fc800078e02ff */
[----:B------:R-:W-:-:S03]  /*6b60*/  IMAD R7, R13, R25, R8 ;  /* 0x000000190d077224 */ /* 0x000fc600078e0208 */
[----:B------:R-:W3:Y:S01]  /*6b70*/  LDC R28, c[0x0][0x658] ;  /* 0x00019600ff1c7b82 */ /* 0x000ee20000000800 */
[----:B------:R-:W-:Y:S01]  /*6b80*/  IMAD.IADD R7, R11, 0x1, R7 ;  /* 0x000000010b077824 */ /* 0x000fe200078e0207 */
[----:B0-----:R-:W-:Y:S01]  /*6b90*/  ISETP.NE.U32.AND P0, PT, R30, RZ, PT ;  /* 0x000000ff1e00720c */ /* 0x001fe20003f05070 */
[----:B------:R-:W-:-:S03]  /*6ba0*/  IMAD.MOV.U32 R11, RZ, RZ, -0x1 ;  /* 0xffffffffff0b7424 */ /* 0x000fc600078e00ff */
        /* <DEDUP_REMOVED lines=8> */
[-C--:B---3--:R-:W-:Y:S02]  /*6c30*/  SHF.L.U32 R10, R11, R28.reuse, RZ ;  /* 0x0000001c0b0a7219 */ /* 0x088fe400000006ff */
[--C-:B------:R-:W-:Y:S02]  /*6c40*/  SHF.R.U64 R26, R24, R28, R7.reuse ;  /* 0x0000001c181a7219 */ /* 0x100fe40000001207 */
[----:B------:R-:W-:Y:S02]  /*6c50*/  LOP3.LUT R29, RZ, R10, RZ, 0x33, !PT ;  /* 0x0000000aff1d7212 */ /* 0x000fe400078e33ff */
[----:B------:R-:W-:Y:S01]  /*6c60*/  SHF.R.U32.HI R11, RZ, R28, R7 ;  /* 0x0000001cff0b7219 */ /* 0x000fe20000011607 */
[----:B------:R-:W3:Y:S01]  /*6c70*/  LDC R32, c[0x0][0x610] ;  /* 0x00018400ff207b82 */ /* 0x000ee20000000800 */
[----:B------:R-:W-:Y:S01]  /*6c80*/  IMAD.MOV.U32 R10, RZ, RZ, R26 ;  /* 0x000000ffff0a7224 */ /* 0x000fe200078e001a */
[----:B------:R-:W-:Y:S06]  /*6c90*/  @!P0 BRA `(.L_x_167) ;  /* 0x0000000000288947 */ /* 0x000fec0003800000 */
        /* <DEDUP_REMOVED lines=10> */
.L_x_167:
[----:B------:R-:W-:Y:S02]  /*6d40*/  ISETP.NE.AND P0, PT, R2, 0x1, PT ;  /* 0x000000010200780c */ /* 0x000fe40003f05270 */
[----:B-1----:R-:W-:Y:S01]  /*6d50*/  SHF.R.U64 R8, R10, R8, R11 ;  /* 0x000000080a087219 */ /* 0x002fe2000000120b */
[----:B0-----:R-:W-:Y:S01]  /*6d60*/  VIADD R11, R21, 0xffffffff ;  /* 0xffffffff150b7836 */ /* 0x001fe20000000000 */
[----:B------:R-:W-:Y:S02]  /*6d70*/  SHF.L.U32 R27, R27, R28, RZ ;  /* 0x0000001c1b1b7219 */ /* 0x000fe400000006ff */
[----:B------:R-:W-:Y:S01]  /*6d80*/  LOP3.LUT R5, R24, R29, RZ, 0xc0, !PT ;  /* 0x0000001d18057212 */ /* 0x000fe200078ec0ff */
[----:B------:R-:W-:-:S04]  /*6d90*/  IMAD.MOV R7, RZ, RZ, -R8 ;  /* 0x000000ffff077224 */ /* 0x000fc800078e0a08 */
[----:B------:R-:W-:Y:S02]  /*6da0*/  IMAD R5, R27, R8, R5 ;  /* 0x000000081b057224 */ /* 0x000fe400078e0205 */
[----:B------:R-:W-:Y:S01]  /*6db0*/  @P0 IMAD R6, R9, R23, R4 ;  /* 0x0000001709060224 */ /* 0x000fe200078e0204 */
[----:B------:R-:W-:Y:S01]  /*6dc0*/  LOP3.LUT R9, R20, R11, RZ, 0xc0, !PT ;  /* 0x0000000b14097212 */ /* 0x000fe200078ec0ff */
[----:B--2---:R-:W-:Y:S02]  /*6dd0*/  IMAD R4, R7, R25, R26 ;  /* 0x0000001907047224 */ /* 0x004fe400078e021a */
[----:B---3--:R-:W-:Y:S02]  /*6de0*/  IMAD R6, R5, R32, R6 ;  /* 0x0000002005067224 */ /* 0x008fe400078e0206 */
[----:B------:R-:W-:Y:S02]  /*6df0*/  IMAD R5, R4, R21, R9 ;  /* 0x0000001504057224 */ /* 0x000fe400078e0209 */
[----:B------:R-:W-:-:S02]  /*6e00*/  IMAD.MOV.U32 R8, RZ, RZ, 0x1 ;  /* 0x00000001ff087424 */ /* 0x000fc400078e00ff */
[----:B------:R-:W-:Y:S01]  /*6e10*/  IMAD.MOV.U32 R7, RZ, RZ, R22 ;  /* 0x000000ffff077224 */ /* 0x000fe200078e0016 */
[----:B------:R-:W-:Y:S02]  /*6e20*/  SEL R21, R5, R6, !P0 ;  /* 0x0000000605157207 */ /* 0x000fe40004000000 */
[----:B------:R-:W-:-:S07]  /*6e30*/  SEL R20, R6, R5, !P0 ;  /* 0x0000000506147207 */ /* 0x000fce0004000000 */
.L_x_165:
[----:B------:R-:W-:-:S08]  /*6e40*/  NOP ;  /* 0x0000000000007918 */ /* 0x000fd00000000000 */
[----:B------:R-:W0:-:S00]  /*6e50*/  USETMAXREG.DEALLOC.CTAPOOL 0x28 ;  /* 0x00000028000079c8 */ /* 0x000e0000080e0500 */
[----:B0-----:R-:W-:-:S13]  /*6e60*/  ISETP.NE.AND P0, PT, R3, RZ, PT ;  /* 0x000000ff0300720c */ /* 0x001fda0003f05270 */
[----:B------:R-:W-:Y:S05]  /*6e70*/  @P0 EXIT ;  /* 0x000000000000094d */ /* 0x000fea0003800000 */
[----:B------:R-:W-:Y:S01]  /*6e80*/  LOP3.LUT P0, RZ, R8, 0xff, RZ, 0xc0, !PT ;  /* 0x000000ff08ff7812 */ /* 0x000fe2000780c0ff */
[----:B------:R-:W-:Y:S02]  /*6e90*/  IMAD.MOV.U32 R3, RZ, RZ, 0x1 ;  /* 0x00000001ff037424 */ /* 0x000fe400078e00ff */
[----:B------:R-:W-:-:S10]  /*6ea0*/  IMAD.MOV.U32 R8, RZ, RZ, RZ ;  /* 0x000000ffff087224 */ /* 0x000fd400078e00ff */
[----:B------:R-:W-:Y:S05]  /*6eb0*/  @!P0 BRA `(.L_x_168) ;  /* 0x0000000c00508947 */ /* 0x000fea0003800000 */
[----:B------:R-:W0:Y:S01]  /*6ec0*/  LDC R3, c[0x0][0x28c] ;  /* 0x0000a300ff037b82 */ /* 0x000e220000000800 */
[----:B------:R-:W1:Y:S01]  /*6ed0*/  S2R R13, SR_CgaCtaId ;  /* 0x00000000000d7919 */ /* 0x000e620000008800 */
[----:B------:R-:W-:Y:S01]  /*6ee0*/  ULDC UR5, c[0x0][0x658] ;  /* 0x0001960000057ab9 */ /* 0x000fe20000000800 */
[----:B------:R-:W-:Y:S01]  /*6ef0*/  UMOV UR6, 0xffffffff ;  /* 0xffffffff00067882 */ /* 0x000fe20000000000 */
[----:B------:R-:W-:Y:S01]  /*6f00*/  BSSY B0, `(.L_x_168) ;  /* 0x00000cf000007945 */ /* 0x000fe20003800000 */
[----:B------:R-:W-:Y:S01]  /*6f10*/  USHF.L.U32 UR6, UR6, UR5, URZ ;  /* 0x0000000506067299 */ /* 0x000fe2000800063f */
[----:B------:R-:W-:Y:S01]  /*6f20*/  IMAD.MOV.U32 R10, RZ, RZ, 0x1 ;  /* 0x00000001ff0a7424 */ /* 0x000fe200078e00ff */
[----:B------:R-:W-:Y:S01]  /*6f30*/  LOP3.LUT R9, R18, 0x2, RZ, 0xfc, !PT ;  /* 0x0000000212097812 */ /* 0x000fe200078efcff */
[----:B------:R-:W-:Y:S01]  /*6f40*/  IMAD.MOV.U32 R8, RZ, RZ, RZ ;  /* 0x000000ffff087224 */ /* 0x000fe200078e00ff */
[----:B------:R-:W-:Y:S01]  /*6f50*/  ULDC UR4, c[0x0][0x600] ;  /* 0x0001800000047ab9 */ /* 0x000fe20000000800 */
[----:B------:R-:W-:Y:S01]  /*6f60*/  UMOV UR7, 0x1 ;  /* 0x0000000100077882 */ /* 0x000fe20000000000 */
[----:B------:R-:W-:-:S02]  /*6f70*/  UIADD3 UR13, UR4, -0x1, URZ ;  /* 0xffffffff040d7890 */ /* 0x000fc4000fffe03f */
[----:B------:R-:W-:Y:S02]  /*6f80*/  USHF.L.U32 UR15, UR7, UR5, URZ ;  /* 0x00000005070f7299 */ /* 0x000fe4000800063f */
[----:B------:R-:W-:Y:S01]  /*6f90*/  ULOP3.LUT UR14, URZ, UR6, URZ, 0x33, !UPT ;  /* 0x000000063f0e7292 */ /* 0x000fe2000f8e333f */
[----:B------:R-:W-:Y:S01]  /*6fa0*/  ULDC.64 UR22, c[0x0][0x198] ;  /* 0x0000660000167ab9 */ /* 0x000fe20000000a00 */
[----:B0-----:R-:W-:-:S05]  /*6fb0*/  VIADD R3, R3, 0x3f ;  /* 0x0000003f03037836 */ /* 0x001fca0000000000 */
[----:B------:R-:W-:-:S04]  /*6fc0*/  SHF.R.S32.HI R4, RZ, 0x1f, R3 ;  /* 0x0000001fff047819 */ /* 0x000fc80000011403 */
[----:B------:R-:W-:Y:S01]  /*6fd0*/  LEA.HI R4, R4, R3, RZ, 0x6 ;  /* 0x0000000304047211 */ /* 0x000fe200078f30ff */
[C---:B-1----:R-:W-:Y:S02]  /*6fe0*/  IMAD.SHL.U32 R12, R13.reuse, 0x10, RZ ;  /* 0x000000100d0c7824 */ /* 0x042fe400078e00ff */
[----:B------:R-:W-:Y:S01]  /*6ff0*/  IMAD.SHL.U32 R13, R13, 0x400, RZ ;  /* 0x000004000d0d7824 */ /* 0x000fe200078e00ff */
[----:B------:R-:W-:Y:S01]  /*7000*/  SHF.R.S32.HI R11, RZ, 0x6, R4 ;  /* 0x00000006ff0b7819 */ /* 0x000fe20000011404 */
[----:B------:R-:W-:Y:S01]  /*7010*/  IMAD.MOV.U32 R3, RZ, RZ, 0x1 ;  /* 0x00000001ff037424 */ /* 0x000fe200078e00ff */
[----:B------:R-:W-:Y:S02]  /*7020*/  LOP3.LUT R12, R12, 0x70, RZ, 0xc0, !PT ;  /* 0x000000700c0c7812 */ /* 0x000fe400078ec0ff */
[----:B------:R-:W-:Y:S01]  /*7030*/  LOP3.LUT R13, R13, 0x1c00, RZ, 0xc0, !PT ;  /* 0x00001c000d0d7812 */ /* 0x000fe200078ec0ff */
[----:B------:R-:W-:-:S07]  /*7040*/  VIADD R19, R11, 0x1 ;  /* 0x000000010b137836 */ /* 0x000fce0000000000 */
.L_x_179:
[----:B------:R-:W-:-:S03]  /*7050*/  UMOV UR4, 0xffffffff ;  /* 0xffffffff00047882 */ /* 0x000fc60000000000 */
[----:B------:R-:W-:Y:S05]  /*7060*/  BRA.DIV UR4, `(.L_x_169) ;  /* 0x0000001204387947 */ /* 0x000fea000b800000 */
[----:B------:R-:W-:-:S13]  /*7070*/  ELECT P6, URZ, PT ;  /* 0x00000000003f782f */ /* 0x000fda00038c0000 */
.L_x_193:
[----:B------:R-:W-:Y:S04]  /*7080*/  BSSY B1, `(.L_x_170) ;  /* 0x0000041000017945 */ /* 0x000fe80003800000 */
[----:B------:R-:W-:Y:S05]  /*7090*/  @!P6 BRA `(.L_x_171) ;  /* 0x0000000000fce947 */ /* 0x000fea0003800000 */
[----:B------:R-:W0:Y:S02]  /*70a0*/  LDC R4, c[0x0][0x28c] ;  /* 0x0000a300ff047b82 */ /* 0x000e240000000800 */
[----:B0-----:R-:W-:-:S13]  /*70b0*/  ISETP.GE.AND P0, PT, R4, 0x1, PT ;  /* 0x000000010400780c */ /* 0x001fda0003f06270 */
[----:B------:R-:W-:Y:S05]  /*70c0*/  @!P0 BRA `(.L_x_171) ;  /* 0x0000000000f08947 */ /* 0x000fea0003800000 */
[----:B------:R-:W-:Y:S02]  /*70d0*/  IMAD.SHL.U32 R20, R20, 0x80, RZ ;  /* 0x0000008014147824 */ /* 0x000fe400078e00ff */
[----:B------:R-:W-:Y:S02]  /*70e0*/  IMAD R21, R21, 0x80, R12 ;  /* 0x0000008015157824 */ /* 0x000fe400078e020c */
[----:B------:R-:W-:Y:S02]  /*70f0*/  IMAD.MOV.U32 R22, RZ, RZ, RZ ;  /* 0x000000ffff167224 */ /* 0x000fe400078e00ff */
[----:B------:R-:W-:Y:S02]  /*7100*/  IMAD.MOV.U32 R4, RZ, RZ, R19 ;  /* 0x000000ffff047224 */ /* 0x000fe400078e0013 */
[----:B------:R-:W-:Y:S02]  /*7110*/  IMAD.MOV.U32 R5, RZ, RZ, R3 ;  /* 0x000000ffff057224 */ /* 0x000fe400078e0003 */
[----:B------:R-:W-:-:S02]  /*7120*/  IMAD.MOV.U32 R6, RZ, RZ, R8 ;  /* 0x000000ffff067224 */ /* 0x000fc400078e0008 */
[----:B------:R-:W-:-:S07]  /*7130*/  VIADD R24, R20, 0x40 ;  /* 0x0000004014187836 */ /* 0x000fce0000000000 */
.L_x_174:
[----:B------:R-:W0:Y:S01]  /*7140*/  S2R R15, SR_CgaCtaId ;  /* 0x00000000000f7919 */ /* 0x000e220000008800 */
[----:B------:R-:W-:Y:S02]  /*7150*/  MOV R14, 0x400 ;  /* 0x00000400000e7802 */ /* 0x000fe40000000f00 */
[----:B------:R-:W-:Y:S02]  /*7160*/  ISETP.NE.AND P1, PT, R0, RZ, PT ;  /* 0x000000ff0000720c */ /* 0x000fe40003f25270 */
[----:B0-----:R-:W-:Y:S02]  /*7170*/  LEA R25, R15, R14, 0x18 ;  /* 0x0000000e0f197211 */ /* 0x001fe400078ec0ff */
[----:B------:R-:W-:-:S09]  /*7180*/  SHF.L.U32 R14, R5, 0x1f, RZ ;  /* 0x0000001f050e7819 */ /* 0x000fd200000006ff */
[----:B------:R-:W0:Y:S01]  /*7190*/  @!P1 LDC R15, c[0x0][0x500] ;  /* 0x00014000ff0f9b82 */ /* 0x000e220000000800 */
[----:B------:R-:W-:-:S04]  /*71a0*/  IMAD R23, R6, 0x8, R25 ;  /* 0x0000000806177824 */ /* 0x000fc800078e0219 */
[----:B------:R-:W1:Y:S02]  /*71b0*/  SYNCS.PHASECHK.TRANS64.TRYWAIT P0, [R23+URZ+0x38], R14 ;  /* 0x0000380e170075a7 */ /* 0x000e64000800017f */
[----:B-1----:R-:W-:Y:S05]  /*71c0*/  @!P0 BRA `(.L_x_172) ;  /* 0x0000001000008947 */ /* 0x002fea0003800000 */
.L_x_194:
[----:B-1----:R-:W-:Y:S01]  /*71d0*/  PRMT R14, R9, 0x9910, RZ ;  /* 0x00009910090e7816 */ /* 0x002fe200000000ff */
[----:B0-----:R0:W-:Y:S03]  /*71e0*/  @!P1 SYNCS.ARRIVE.TRANS64 RZ, [R23+URZ], R15 ;  /* 0x0000000f17ff99a7 */ /* 0x0011e6000800003f */
[----:B------:R-:W-:-:S13]  /*71f0*/  ISETP.NE.AND P0, PT, R14, 0x2, PT ;  /* 0x000000020e00780c */ /* 0x000fda0003f05270 */
[----:B0-----:R-:W-:Y:S05]  /*7200*/  @P0 BRA `(.L_x_173) ;  /* 0x0000000000040947 */ /* 0x001fea0003800000 */
[----:B------:R-:W-:Y:S01]  /*7210*/  BPT.TRAP 0x1 ;  /* 0x000000040000795c */ /* 0x000fe20000300000 */
.L_x_173:
[C---:B------:R-:W-:Y:S01]  /*7220*/  IMAD R14, R6.reuse, 0x2000, R13 ;  /* 0x00002000060e7824 */ /* 0x040fe200078e020d */
[----:B------:R-:W-:Y:S01]  /*7230*/  R2UR UR25, R23 ;  /* 0x00000000171972ca */ /* 0x000fe200000e0000 */
[--C-:B------:R-:W-:Y:S01]  /*7240*/  IMAD R15, R6, 0x4000, R25.reuse ;  /* 0x00004000060f7824 */ /* 0x100fe200078e0219 */
[----:B------:R-:W-:Y:S01]  /*7250*/  R2UR UR27, R22 ;  /* 0x00000000161b72ca */ /* 0x000fe200000e0000 */
[----:B------:R-:W-:Y:S01]  /*7260*/  IMAD R14, R14, 0x2, R25 ;  /* 0x000000020e0e7824 */ /* 0x000fe200078e0219 */
[----:B------:R-:W-:Y:S01]  /*7270*/  R2UR UR28, R7 ;  /* 0x00000000071c72ca */ /* 0x000fe200000e0000 */
[----:B------:R-:W-:Y:S01]  /*7280*/  VIADD R4, R4, 0xffffffff ;  /* 0xffffffff04047836 */ /* 0x000fe20000000000 */
[----:B------:R-:W-:Y:S01]  /*7290*/  R2UR UR16, R15 ;  /* 0x000000000f1072ca */ /* 0x000fe200000e0000 */
[----:B------:R-:W-:Y:S01]  /*72a0*/  UIADD3 UR4, UP0, UR22, 0xf0, URZ ;  /* 0x000000f016047890 */ /* 0x000fe2000ff1e03f */
[----:B------:R-:W-:Y:S01]  /*72b0*/  R2UR UR8, R14 ;  /* 0x000000000e0872ca */ /* 0x000fe200000e0000 */
[----:B------:R-:W-:Y:S01]  /*72c0*/  UIADD3 UR30, UP1, UR22, 0x1f0, URZ ;  /* 0x000001f0161e7890 */ /* 0x000fe2000ff3e03f */
[----:B------:R-:W-:Y:S01]  /*72d0*/  R2UR UR26, R20 ;  /* 0x00000000141a72ca */ /* 0x000fe200000e0000 */
[----:B------:R-:W-:Y:S01]  /*72e0*/  UIADD3.X UR5, URZ, UR23, URZ, UP0, !UPT ;  /* 0x000000173f057290 */ /* 0x000fe200087fe43f */
[----:B------:R-:W-:Y:S01]  /*72f0*/  R2UR UR18, R24 ;  /* 0x00000000181272ca */ /* 0x000fe200000e0000 */
[----:B------:R-:W-:Y:S01]  /*7300*/  VIADD R6, R6, 0x1 ;  /* 0x0000000106067836 */ /* 0x000fe20000000000 */
[----:B------:R-:W-:Y:S01]  /*7310*/  R2UR UR11, R21 ;  /* 0x00000000150b72ca */ /* 0x000fe200000e0000 */
[----:B------:R-:W-:Y:S01]  /*7320*/  UIADD3.X UR31, URZ, UR23, URZ, UP1, !UPT ;  /* 0x000000173f1f7290 */ /* 0x000fe20008ffe43f */
[----:B------:R-:W-:Y:S01]  /*7330*/  ISETP.GT.AND P1, PT, R4, 0x1, PT ;  /* 0x000000010400780c */ /* 0x000fe20003f24270 */
[----:B------:R-:W-:Y:S01]  /*7340*/  UMOV UR6, 0x0 ;  /* 0x0000000000067882 */ /* 0x000fe20000000000 */
[----:B------:R-:W-:Y:S01]  /*7350*/  ISETP.NE.AND P0, PT, R6, 0x7, PT ;  /* 0x000000070600780c */ /* 0x000fe20003f05270 */
[----:B------:R-:W-:Y:S01]  /*7360*/  UIADD3 UR24, UR16, 0x180, URZ ;  /* 0x0000018010187890 */ /* 0x000fe2000fffe03f */
[----:B------:R-:W-:Y:S01]  /*7370*/  VIADD R22, R22, 0x40 ;  /* 0x0000004016167836 */ /* 0x000fe20000000000 */
[----:B------:R-:W-:Y:S01]  /*7380*/  UIADD3 UR16, UR16, 0x2180, URZ ;  /* 0x0000218010107890 */ /* 0x000fe2000fffe03f */
[----:B------:R-:W-:Y:S01]  /*7390*/  SEL R14, RZ, 0x1, P0 ;  /* 0x00000001ff0e7807 */ /* 0x000fe20000000000 */
[----:B------:R-:W-:Y:S01]  /*73a0*/  UIADD3 UR8, UR8, 0x1c180, URZ ;  /* 0x0001c18008087890 */ /* 0x000fe2000fffe03f */
[----:B------:R-:W-:Y:S01]  /*73b0*/  SEL R6, R6, RZ, P0 ;  /* 0x000000ff06067207 */ /* 0x000fe20000000000 */
[----:B------:R-:W-:Y:S01]  /*73c0*/  UMOV UR7, 0x10000000 ;  /* 0x1000000000077882 */ /* 0x000fe20000000000 */
[----:B------:R-:W-:Y:S01]  /*73d0*/  UMOV UR17, UR25 ;  /* 0x0000001900117c82 */ /* 0x000fe20008000000 */
[----:B------:R-:W-:Y:S01]  /*73e0*/  UMOV UR19, UR27 ;  /* 0x0000001b00137c82 */ /* 0x000fe20008000000 */
[----:B------:R-:W-:Y:S01]  /*73f0*/  UMOV UR20, UR28 ;  /* 0x0000001c00147c82 */ /* 0x000fe20008000000 */
[----:B------:R0:W-:Y:S01]  /*7400*/  UTMALDG.3D [UR24], [UR4], desc[UR6] ;  /* 0x00000618040075b4 */ /* 0x0001e20008011000 */
[----:B------:R-:W-:Y:S01]  /*7410*/  UMOV UR21, 0xff0000 ;  /* 0x00ff000000157882 */ /* 0x000fe20000000000 */
[----:B------:R-:W-:Y:S01]  /*7420*/  UMOV UR9, UR25 ;  /* 0x0000001900097c82 */ /* 0x000fe20008000000 */
[----:B------:R-:W-:Y:S01]  /*7430*/  UMOV UR10, UR27 ;  /* 0x0000001b000a7c82 */ /* 0x000fe20008000000 */
[----:B------:R-:W-:Y:S01]  /*7440*/  UMOV UR12, UR28 ;  /* 0x0000001c000c7c82 */ /* 0x000fe20008000000 */
[----:B------:R-:W-:Y:S01]  /*7450*/  LOP3.LUT R5, R5, R14, RZ, 0x3c, !PT ;  /* 0x0000000e05057212 */ /* 0x000fe200078e3cff */
[----:B------:R0:W-:Y:S01]  /*7460*/  UTMALDG.3D [UR16], [UR4], desc[UR6] ;  /* 0x00000610040075b4 */ /* 0x0001e20008011000 */
[----:B------:R0:W-:Y:S02]  /*7470*/  UTMALDG.3D.MULTICAST [UR8], [UR30], UR21, desc[UR6] ;  /* 0x000006081e0073b4 */ /* 0x0001e40008011815 */
[----:B0-----:R-:W-:Y:S05]  /*7480*/  @P1 BRA `(.L_x_174) ;  /* 0xfffffffc002c1947 */ /* 0x001fea000383ffff */
.L_x_171:
[----:B------:R-:W-:Y:S05]  /*7490*/  BSYNC B1 ;  /* 0x0000000000017941 */ /* 0x000fea0003800000 */
.L_x_170:
[----:B------:R-:W-:Y:S01]  /*74a0*/  LOP3.LUT P1, RZ, R10, 0xff, RZ, 0xc0, !PT ;  /* 0x000000ff0aff7812 */ /* 0x000fe2000782c0ff */
[C---:B------:R-:W-:Y:S01]  /*74b0*/  IMAD.IADD R15, R11.reuse, 0x1, R8 ;  /* 0x000000010b0f7824 */ /* 0x040fe200078e0208 */
[----:B------:R-:W-:Y:S01]  /*74c0*/  ULDC.64 UR4, c[0x0][0x650] ;  /* 0x0001940000047ab9 */ /* 0x000fe20000000a00 */
[----:B------:R-:W-:Y:S01]  /*74d0*/  ISETP.GE.U32.AND P2, PT, R11, 0x7, PT ;  /* 0x000000070b00780c */ /* 0x000fe20003f46070 */
[----:B------:R-:W-:Y:S01]  /*74e0*/  BSSY B1, `(.L_x_175) ;  /* 0x000006e000017945 */ /* 0x000fe20003800000 */
[C---:B------:R-:W-:Y:S01]  /*74f0*/  IMAD.WIDE.U32 R4, R15.reuse, 0x24924925, RZ ;  /* 0x249249250f047825 */ /* 0x040fe200078e00ff */
[----:B------:R-:W-:Y:S02]  /*7500*/  ISETP.GT.U32.AND P0, PT, R15, 0x6, PT ;  /* 0x000000060f00780c */ /* 0x000fe40003f04070 */
[----:B------:R-:W-:Y:S01]  /*7510*/  PRMT R10, RZ, 0x7610, R10 ;  /* 0x00007610ff0a7816 */ /* 0x000fe2000000000a */
[----:B------:R-:W-:Y:S01]  /*7520*/  IMAD.MOV.U32 R20, RZ, RZ, -0x1 ;  /* 0xffffffffff147424 */ /* 0x000fe200078e00ff */
[----:B------:R-:W-:Y:S01]  /*7530*/  ISETP.LT.U32.AND P0, PT, R11, 0x7, P0 ;  /* 0x000000070b00780c */ /* 0x000fe20000701070 */
[----:B------:R-:W-:-:S02]  /*7540*/  IMAD.MOV.U32 R21, RZ, RZ, -0x1 ;  /* 0xffffffffff157424 */ /* 0x000fc400078e00ff */
[----:B------:R-:W0:Y:S01]  /*7550*/  @P1 S2R R7, SR_CgaCtaId ;  /* 0x0000000000071919 */ /* 0x000e220000008800 */
[----:B------:R-:W-:Y:S02]  /*7560*/  SEL R4, RZ, 0x1, !P0 ;  /* 0x00000001ff047807 */ /* 0x000fe40004000000 */
[----:B------:R-:W-:Y:S02]  /*7570*/  IADD3 R16, P0, R16, UR36, RZ ;  /* 0x0000002410107c10 */ /* 0x000fe4000ff1e0ff */
[----:B------:R-:W-:Y:S02]  /*7580*/  @P1 MOV R6, 0x400 ;  /* 0x0000040000061802 */ /* 0x000fe40000000f00 */
[----:B------:R-:W-:Y:S02]  /*7590*/  IADD3.X R17, R17, UR42, RZ, P0, !PT ;  /* 0x0000002a11117c10 */ /* 0x000fe400087fe4ff */
[----:B------:R-:W-:Y:S02]  /*75a0*/  ISETP.GE.U32.AND P0, PT, R16, UR4, PT ;  /* 0x0000000410007c0c */ /* 0x000fe4000bf06070 */
[----:B------:R-:W-:-:S02]  /*75b0*/  LOP3.LUT R3, R3, R4, RZ, 0x3c, !PT ;  /* 0x0000000403037212 */ /* 0x000fc400078e3cff */
[----:B------:R-:W-:Y:S02]  /*75c0*/  ISETP.GE.U32.AND.EX P0, PT, R17, UR5, PT, P0 ;  /* 0x0000000511007c0c */ /* 0x000fe4000bf06100 */
[----:B------:R-:W-:Y:S02]  /*75d0*/  PRMT R4, RZ, 0x7610, R4 ;  /* 0x00007610ff047816 */ /* 0x000fe40000000004 */
[----:B0-----:R-:W-:Y:S01]  /*75e0*/  @P1 LEA R6, R7, R6, 0x18 ;  /* 0x0000000607061211 */ /* 0x001fe200078ec0ff */
[----:B------:R-:W-:-:S03]  /*75f0*/  IMAD.IADD R7, R15, 0x1, -R5 ;  /* 0x000000010f077824 */ /* 0x000fc600078e0a05 */
[----:B------:R0:W-:Y:S02]  /*7600*/  @P1 SYNCS.ARRIVE.TRANS64.A1T0 RZ, [R6+URZ+0x88], RZ ;  /* 0x000088ff06ff19a7 */ /* 0x0001e4000810003f */
[----:B------:R-:W-:-:S04]  /*7610*/  LEA.HI R7, R7, R5, RZ, 0x1f ;  /* 0x0000000507077211 */ /* 0x000fc800078ff8ff */
[----:B------:R-:W-:Y:S01]  /*7620*/  SHF.R.U32.HI R8, RZ, 0x2, R7 ;  /* 0x00000002ff087819 */ /* 0x000fe20000011607 */
[----:B------:R-:W-:-:S03]  /*7630*/  IMAD.MOV.U32 R7, RZ, RZ, -0x1 ;  /* 0xffffffffff077424 */ /* 0x000fc600078e00ff */
[----:B------:R-:W-:Y:S01]  /*7640*/  @P2 LOP3.LUT R3, R3, 0x1, R8, 0x78, !PT ;  /* 0x0000000103032812 */ /* 0x000fe200078e7808 */
[----:B------:R-:W-:Y:S01]  /*7650*/  IMAD R8, R8, -0x7, R15 ;  /* 0xfffffff908087824 */ /* 0x000fe200078e020f */
[----:B0-----:R-:W-:Y:S06]  /*7660*/  @P0 BRA `(.L_x_176) ;  /* 0x0000000400540947 */ /* 0x001fec0003800000 */
[----:B------:R-:W0:Y:S01]  /*7670*/  S2R R15, SR_CTAID.X ;  /* 0x00000000000f7919 */ /* 0x000e220000002500 */
[----:B------:R-:W-:Y:S01]  /*7680*/  ULDC.64 UR4, c[0x0][0x628] ;  /* 0x00018a0000047ab9 */ /* 0x000fe20000000a00 */
[----:B------:R-:W-:Y:S01]  /*7690*/  ULDC UR7, c[0x0][0x630] ;  /* 0x00018c0000077ab9 */ /* 0x000fe20000000800 */
[----:B------:R-:W-:Y:S01]  /*76a0*/  ISETP.NE.U32.AND P0, PT, RZ, UR4, PT ;  /* 0x00000004ff007c0c */ /* 0x000fe2000bf05070 */
[----:B------:R-:W1:Y:S01]  /*76b0*/  S2R R20, SR_CTAID.Y ;  /* 0x0000000000147919 */ /* 0x000e620000002600 */
[----:B------:R-:W-:Y:S01]  /*76c0*/  ULDC UR8, c[0x0][0x150] ;  /* 0x0000540000087ab9 */ /* 0x000fe20000000800 */
[----:B------:R-:W-:Y:S01]  /*76d0*/  IMAD.MOV.U32 R4, RZ, RZ, R16 ;  /* 0x000000ffff047224 */ /* 0x000fe200078e0010 */
[----:B------:R-:W-:Y:S01]  /*76e0*/  ISETP.NE.AND.EX P0, PT, RZ, UR5, PT, P0 ;  /* 0x00000005ff007c0c */ /* 0x000fe2000bf05300 */
[----:B------:R-:W-:Y:S01]  /*76f0*/  IMAD.MOV.U32 R5, RZ, RZ, R17 ;  /* 0x000000ffff057224 */ /* 0x000fe200078e0011 */
[----:B0-----:R-:W-:-:S11]  /*7700*/  I2FP.F32.U32 R22, R15 ;  /* 0x0000000f00167245 */ /* 0x001fd60000201000 */
[----:B------:R-:W-:Y:S05]  /*7710*/  @!P0 BRA `(.L_x_177) ;  /* 0x0000000000288947 */ /* 0x000fea0003800000 */
[----:B------:R-:W-:Y:S02]  /*7720*/  ULDC UR6, c[0x0][0x634] ;  /* 0x00018d0000067ab9 */ /* 0x000fe40000000800 */
[----:B------:R-:W-:-:S05]  /*7730*/  IADD3 R5, P0, R16, UR6, RZ ;  /* 0x0000000610057c10 */ /* 0x000fca000ff1e0ff */
[----:B------:R-:W-:-:S04]  /*7740*/  IMAD.X R21, RZ, RZ, R17, P0 ;  /* 0x000000ffff157224 */ /* 0x000fc800000e0611 */
[----:B------:R-:W-:-:S04]  /*7750*/  IMAD.WIDE.U32 R6, R21, UR4, RZ ;  /* 0x0000000415067c25 */ /* 0x000fc8000f8e00ff */
[----:B------:R-:W-:-:S04]  /*7760*/  IMAD.WIDE.U32 R6, P0, R5, UR5, R6 ;  /* 0x0000000505067c25 */ /* 0x000fc8000f800006 */
[----:B------:R-:W-:-:S04]  /*7770*/  IMAD.WIDE.U32 R4, R5, UR4, RZ ;  /* 0x0000000405047c25 */ /* 0x000fc8000f8e00ff */
[----:B------:R-:W-:Y:S01]  /*7780*/  IMAD.MOV.U32 R4, RZ, RZ, R7 ;  /* 0x000000ffff047224 */ /* 0x000fe200078e0007 */
[----:B------:R-:W-:Y:S01]  /*7790*/  IADD3 RZ, P1, R5, R6, RZ ;  /* 0x0000000605ff7210 */ /* 0x000fe20007f3e0ff */
[----:B------:R-:W-:-:S04]  /*77a0*/  IMAD.X R5, RZ, RZ, RZ, P0 ;  /* 0x000000ffff057224 */ /* 0x000fc800000e06ff */
[----:B------:R-:W-:-:S08]  /*77b0*/  IMAD.WIDE.U32.X R4, R21, UR5, R4, P1 ;  /* 0x0000000515047c25 */ /* 0x000fd000088e0404 */
.L_x_177:
[--C-:B------:R-:W-:Y:S01]  /*77c0*/  SHF.R.U64 R14, R4, UR7, R5.reuse ;  /* 0x00000007040e7c19 */ /* 0x100fe20008001205 */
[----:B------:R-:W-:Y:S01]  /*77d0*/  FMUL R22, R22, UR8 ;  /* 0x0000000816167c20 */ /* 0x000fe20008400000 */
[----:B------:R-:W-:Y:S01]  /*77e0*/  SHF.R.U32.HI R4, RZ, UR7, R5 ;  /* 0x00000007ff047c19 */ /* 0x000fe20008011605 */
[----:B------:R-:W0:Y:S01]  /*77f0*/  LDC R6, c[0x0][0x144] ;  /* 0x00005100ff067b82 */ /* 0x000e220000000800 */
[----:B------:R-:W-:Y:S01]  /*7800*/  IADD3 R5, P0, RZ, -R14, RZ ;  /* 0x8000000eff057210 */ /* 0x000fe20007f1e0ff */
[----:B------:R-:W-:Y:S01]  /*7810*/  ULDC UR6, c[0x0][0x154] ;  /* 0x0000550000067ab9 */ /* 0x000fe20000000800 */
[----:B-1----:R-:W-:Y:S01]  /*7820*/  I2FP.F32.U32 R7, R20 ;  /* 0x0000001400077245 */ /* 0x002fe20000201000 */
[----:B------:R-:W1:Y:S01]  /*7830*/  F2I.U32.TRUNC.NTZ R22, R22 ;  /* 0x0000001600167305 */ /* 0x000e62000020f000 */
[----:B------:R-:W-:Y:S01]  /*7840*/  ULDC.64 UR4, c[0x0][0x620] ;  /* 0x0001880000047ab9 */ /* 0x000fe20000000a00 */
[----:B------:R-:W-:Y:S01]  /*7850*/  IMAD.X R4, RZ, RZ, ~R4, P0 ;  /* 0x000000ffff047224 */ /* 0x000fe200000e0e04 */
[----:B------:R-:W-:Y:S01]  /*7860*/  ISETP.NE.AND P2, PT, R2, 0x1, PT ;  /* 0x000000010200780c */ /* 0x000fe20003f45270 */
[----:B------:R-:W-:Y:S01]  /*7870*/  FMUL R23, R7, UR6 ;  /* 0x0000000607177c20 */ /* 0x000fe20008400000 */
[----:B------:R-:W2:Y:S01]  /*7880*/  LDC R25, c[0x0][0x148] ;  /* 0x00005200ff197b82 */ /* 0x000ea20000000800 */
[----:B------:R-:W-:Y:S01]  /*7890*/  IMAD R4, R4, UR4, RZ ;  /* 0x0000000404047c24 */ /* 0x000fe2000f8e02ff */
[----:B------:R-:W-:-:S02]  /*78a0*/  ULDC.64 UR6, c[0x0][0x640] ;  /* 0x0001900000067ab9 */ /* 0x000fc40000000a00 */
[----:B------:R-:W-:Y:S01]  /*78b0*/  ISETP.NE.U32.AND P0, PT, RZ, UR6, PT ;  /* 0x00000006ff007c0c */ /* 0x000fe2000bf05070 */
[----:B------:R-:W3:Y:S01]  /*78c0*/  F2I.U32.TRUNC.NTZ R23, R23 ;  /* 0x0000001700177305 */ /* 0x000ee2000020f000 */
[C---:B------:R-:W-:Y:S02]  /*78d0*/  IMAD R7, R5.reuse, UR5, R4 ;  /* 0x0000000505077c24 */ /* 0x040fe4000f8e0204 */
[----:B------:R-:W-:Y:S01]  /*78e0*/  IMAD.WIDE.U32 R4, R5, UR4, R16 ;  /* 0x0000000405047c25 */ /* 0x000fe2000f8e0010 */
[----:B------:R-:W-:Y:S01]  /*78f0*/  ULDC UR4, c[0x0][0x618] ;  /* 0x0001860000047ab9 */ /* 0x000fe20000000800 */
[----:B------:R-:W-:Y:S02]  /*7900*/  ISETP.NE.AND.EX P0, PT, RZ, UR7, PT, P0 ;  /* 0x00000007ff007c0c */ /* 0x000fe4000bf05300 */
[----:B------:R-:W-:Y:S02]  /*7910*/  IMAD.IADD R5, R5, 0x1, R7 ;  /* 0x0000000105057824 */ /* 0x000fe400078e0207 */
[----:B-1----:R-:W-:-:S03]  /*7920*/  IMAD.MOV R22, RZ, RZ, -R22 ;  /* 0x000000ffff167224 */ /* 0x002fc600078e0a16 */
[----:B------:R-:W-:Y:S01]  /*7930*/  SHF.R.U64 R21, R4, UR4, R5 ;  /* 0x0000000404157c19 */ /* 0x000fe20008001205 */
[----:B0-----:R-:W-:Y:S01]  /*7940*/  IMAD R15, R6, R22, R15 ;  /* 0x00000016060f7224 */ /* 0x001fe200078e020f */
[----:B------:R-:W-:Y:S01]  /*7950*/  SHF.R.U32.HI R4, RZ, UR4, R5 ;  /* 0x00000004ff047c19 */ /* 0x000fe20008011605 */
[----:B------:R-:W-:Y:S01]  /*7960*/  ULDC UR4, c[0x0][0x608] ;  /* 0x0001820000047ab9 */ /* 0x000fe20000000800 */
[----:B---3--:R-:W-:Y:S02]  /*7970*/  IMAD.MOV R6, RZ, RZ, -R23 ;  /* 0x000000ffff067224 */ /* 0x008fe400078e0a17 */
[--C-:B------:R-:W-:Y:S02]  /*7980*/  SHF.R.U64 R22, R21, UR4, R4.reuse ;  /* 0x0000000415167c19 */ /* 0x100fe40008001204 */
[----:B------:R-:W-:Y:S01]  /*7990*/  SHF.R.U32.HI R5, RZ, UR4, R4 ;  /* 0x00000004ff057c19 */ /* 0x000fe20008011604 */
[----:B------:R-:W-:Y:S01]  /*79a0*/  ULDC UR4, c[0x0][0x658] ;  /* 0x0001960000047ab9 */ /* 0x000fe20000000800 */
[----:B--2---:R-:W-:-:S02]  /*79b0*/  @P2 IMAD R15, R25, R6, R20 ;  /* 0x00000006190f2224 */ /* 0x004fc400078e0214 */
[--C-:B------:R-:W-:Y:S02]  /*79c0*/  SHF.R.U64 R20, R22, UR4, R5.reuse ;  /* 0x0000000416147c19 */ /* 0x100fe40008001205 */
[----:B------:R-:W-:-:S03]  /*79d0*/  SHF.R.U32.HI R23, RZ, UR4, R5 ;  /* 0x00000004ff177c19 */ /* 0x000fc60008011605 */
[----:B------:R-:W-:Y:S02]  /*79e0*/  IMAD.MOV.U32 R6, RZ, RZ, R20 ;  /* 0x000000ffff067224 */ /* 0x000fe400078e0014 */
[----:B------:R-:W-:Y:S01]  /*79f0*/  IMAD.MOV.U32 R5, RZ, RZ, R23 ;  /* 0x000000ffff057224 */ /* 0x000fe200078e0017 */
[----:B------:R-:W-:Y:S06]  /*7a00*/  @!P0 BRA `(.L_x_178) ;  /* 0x00000000002c8947 */ /* 0x000fec0003800000 */
        /* <DEDUP_REMOVED lines=9> */
[----:B------:R-:W-:-:S04]  /*7aa0*/  IMAD.WIDE.U32.X R4, R23, UR7, R4, P1 ;  /* 0x0000000717047c25 */ /* 0x000fc800088e0404 */
[----:B------:R-:W-:-:S07]  /*7ab0*/  IMAD.MOV.U32 R6, RZ, RZ, R4 ;  /* 0x000000ffff067224 */ /* 0x000fce00078e0004 */
.L_x_178:
[----:B------:R-:W-:Y:S01]  /*7ac0*/  ULDC UR4, c[0x0][0x648] ;  /* 0x0001920000047ab9 */ /* 0x000fe20000000800 */
[----:B------:R-:W-:Y:S01]  /*7ad0*/  LOP3.LUT R4, R22, UR14, RZ, 0xc0, !PT ;  /* 0x0000000e16047c12 */ /* 0x000fe2000f8ec0ff */
[----:B------:R-:W-:Y:S01]  /*7ae0*/  ULDC UR5, c[0x0][0x610] ;  /* 0x0001840000057ab9 */ /* 0x000fe20000000800 */
[----:B------:R-:W-:Y:S01]  /*7af0*/  SHF.R.U64 R5, R6, UR4, R5 ;  /* 0x0000000406057c19 */ /* 0x000fe20008001205 */
[----:B------:R-:W-:Y:S01]  /*7b00*/  ULDC UR4, c[0x0][0x638] ;  /* 0x00018e0000047ab9 */ /* 0x000fe20000000800 */
[----:B------:R-:W-:-:S03]  /*7b10*/  LOP3.LUT R21, R21, UR13, RZ, 0xc0, !PT ;  /* 0x0000000d15157c12 */ /* 0x000fc6000f8ec0ff */
[----:B------:R-:W-:Y:S02]  /*7b20*/  IMAD.MOV R7, RZ, RZ, -R5 ;  /* 0x000000ffff077224 */ /* 0x000fe400078e0a05 */
[----:B------:R-:W-:Y:S02]  /*7b30*/  IMAD R4, R5, UR15, R4 ;  /* 0x0000000f05047c24 */ /* 0x000fe4000f8e0204 */
[----:B------:R-:W-:Y:S01]  /*7b40*/  IMAD R20, R7, UR4, R20 ;  /* 0x0000000407147c24 */ /* 0x000fe2000f8e0214 */
[----:B------:R-:W-:Y:S01]  /*7b50*/  ULDC UR4, c[0x0][0x600] ;  /* 0x0001800000047ab9 */ /* 0x000fe20000000800 */
[----:B------:R-:W-:Y:S02]  /*7b60*/  IMAD R15, R4, UR5, R15 ;  /* 0x00000005040f7c24 */ /* 0x000fe4000f8e020f */
[----:B------:R-:W-:Y:S02]  /*7b70*/  IMAD R20, R20, UR4, R21 ;  /* 0x0000000414147c24 */ /* 0x000fe4000f8e0215 */
[----:B------:R-:W-:-:S02]  /*7b80*/  IMAD.MOV.U32 R4, RZ, RZ, 0x1 ;  /* 0x00000001ff047424 */ /* 0x000fc400078e00ff */
[----:B------:R-:W-:Y:S01]  /*7b90*/  IMAD.MOV.U32 R7, RZ, RZ, R14 ;  /* 0x000000ffff077224 */ /* 0x000fe200078e000e */
[----:B------:R-:W-:Y:S02]  /*7ba0*/  SEL R21, R20, R15, !P2 ;  /* 0x0000000f14157207 */ /* 0x000fe40005000000 */
[----:B------:R-:W-:-:S07]  /*7bb0*/  SEL R20, R15, R20, !P2 ;  /* 0x000000140f147207 */ /* 0x000fce0005000000 */
.L_x_176:
[----:B------:R-:W-:Y:S05]  /*7bc0*/  BSYNC B1 ;  /* 0x0000000000017941 */ /* 0x000fea0003800000 */
.L_x_175:
[----:B------:R-:W-:-:S13]  /*7bd0*/  LOP3.LUT P0, RZ, R4, 0xff, RZ, 0xc0, !PT ;  /* 0x000000ff04ff7812 */ /* 0x000fda000780c0ff */
[----:B------:R-:W-:Y:S05]  /*7be0*/  @P0 BRA `(.L_x_179) ;  /* 0xfffffff400180947 */ /* 0x000fea000383ffff */
[----:B------:R-:W-:Y:S05]  /*7bf0*/  BSYNC B0 ;  /* 0x0000000000007941 */ /* 0x000fea0003800000 */
.L_x_168:
[----:B------:R-:W-:-:S03]  /*7c00*/  UMOV UR4, 0xffffffff ;  /* 0xffffffff00047882 */ /* 0x000fc60000000000 */
[----:B------:R-:W-:Y:S05]  /*7c10*/  BRA.DIV UR4, `(.L_x_180) ;  /* 0x0000000604807947 */ /* 0x000fea000b800000 */
[----:B------:R-:W-:-:S13]  /*7c20*/  ELECT P6, URZ, PT ;  /* 0x00000000003f782f */ /* 0x000fda00038c0000 */
.L_x_197:
[----:B------:R-:W-:Y:S04]  /*7c30*/  BSSY B0, `(.L_x_181) ;  /* 0x0000046000007945 */ /* 0x000fe80003800000 */
[----:B------:R-:W-:Y:S05]  /*7c40*/  @!P6 BRA `(.L_x_182) ;  /* 0x000000040010e947 */ /* 0x000fea0003800000 */
[----:B------:R-:W-:-:S04]  /*7c50*/  LOP3.LUT R18, R18, 0x2, RZ, 0xfc, !PT ;  /* 0x0000000212127812 */ /* 0x000fc800078efcff */
[----:B------:R-:W-:-:S13]  /*7c60*/  ISETP.NE.AND P0, PT, R18, 0x3, PT ;  /* 0x000000031200780c */ /* 0x000fda0003f05270 */
[----:B------:R-:W-:Y:S05]  /*7c70*/  @!P0 BRA `(.L_x_183) ;  /* 0x0000000000048947 */ /* 0x000fea0003800000 */
[----:B------:R-:W-:Y:S01]  /*7c80*/  BPT.TRAP 0x1 ;  /* 0x000000040000795c */ /* 0x000fe20000300000 */
.L_x_183:
[----:B------:R-:W0:Y:S01]  /*7c90*/  S2R R5, SR_CgaCtaId ;  /* 0x0000000000057919 */ /* 0x000e220000008800 */
[----:B------:R-:W-:Y:S02]  /*7ca0*/  MOV R0, 0x400 ;  /* 0x0000040000007802 */ /* 0x000fe40000000f00 */
[----:B------:R-:W-:Y:S02]  /*7cb0*/  SHF.L.U32 R2, R3, 0x1f, RZ ;  /* 0x0000001f03027819 */ /* 0x000fe400000006ff */
[----:B0-----:R-:W-:-:S05]  /*7cc0*/  LEA R5, R5, R0, 0x18 ;  /* 0x0000000005057211 */ /* 0x001fca00078ec0ff */
[----:B------:R-:W-:-:S04]  /*7cd0*/  VIADD R5, R5, 0x38 ;  /* 0x0000003805057836 */ /* 0x000fc80000000000 */
[C---:B------:R-:W-:Y:S02]  /*7ce0*/  IMAD R7, R8.reuse, 0x8, R5 ;  /* 0x0000000808077824 */ /* 0x040fe400078e0205 */
[----:B------:R-:W-:Y:S02]  /*7cf0*/  VIADD R8, R8, 0x1 ;  /* 0x0000000108087836 */ /* 0x000fe40000000000 */
[----:B------:R-:W0:Y:S03]  /*7d00*/  SYNCS.PHASECHK.TRANS64.TRYWAIT P0, [R7+URZ], R2 ;  /* 0x00000002070075a7 */ /* 0x000e26000800017f */
[----:B------:R-:W-:-:S04]  /*7d10*/  ISETP.NE.AND P1, PT, R8, 0x7, PT ;  /* 0x000000070800780c */ /* 0x000fc80003f25270 */
[----:B------:R-:W-:Y:S02]  /*7d20*/  SEL R0, RZ, 0x1, P1 ;  /* 0x00000001ff007807 */ /* 0x000fe40000800000 */
[----:B------:R-:W-:Y:S02]  /*7d30*/  SEL R8, R8, RZ, P1 ;  /* 0x000000ff08087207 */ /* 0x000fe40000800000 */
[----:B------:R-:W-:-:S03]  /*7d40*/  LOP3.LUT R9, R3, R0, RZ, 0x3c, !PT ;  /* 0x0000000003097212 */ /* 0x000fc600078e3cff */
[----:B------:R-:W-:Y:S01]  /*7d50*/  IMAD R6, R8, 0x8, R5 ;  /* 0x0000000808067824 */ /* 0x000fe200078e0205 */
[----:B------:R-:W-:Y:S01]  /*7d60*/  SHF.L.U32 R3, R9, 0x1f, RZ ;  /* 0x0000001f09037819 */ /* 0x000fe200000006ff */
[----:B0-----:R-:W-:Y:S06]  /*7d70*/  @!P0 BRA `(.L_x_184) ;  /* 0x0000000400488947 */ /* 0x001fec0003800000 */
.L_x_198:
[----:B------:R-:W1:Y:S01]  /*7d80*/  SYNCS.PHASECHK.TRANS64.TRYWAIT P0, [R6+URZ], R3 ;  /* 0x00000003060075a7 */ /* 0x000e62000800017f */
[----:B------:R-:W-:-:S05]  /*7d90*/  VIADD R0, R8, 0x1 ;  /* 0x0000000108007836 */ /* 0x000fca0000000000 */
[----:B------:R-:W-:-:S04]  /*7da0*/  ISETP.NE.AND P1, PT, R0, 0x7, PT ;  /* 0x000000070000780c */ /* 0x000fc80003f25270 */
[----:B0-----:R-:W-:Y:S02]  /*7db0*/  SEL R2, RZ, 0x1, P1 ;  /* 0x00000001ff027807 */ /* 0x001fe40000800000 */
[----:B------:R-:W-:Y:S02]  /*7dc0*/  SEL R0, R0, RZ, P1 ;  /* 0x000000ff00007207 */ /* 0x000fe40000800000 */
[----:B------:R-:W-:-:S03]  /*7dd0*/  LOP3.LUT R9, R9, R2, RZ, 0x3c, !PT ;  /* 0x0000000209097212 */ /* 0x000fc600078e3cff */
[----:B------:R-:W-:Y:S01]  /*7de0*/  IMAD R7, R0, 0x8, R5 ;  /* 0x0000000800077824 */ /* 0x000fe200078e0205 */
[----:B------:R-:W-:Y:S01]  /*7df0*/  SHF.L.U32 R4, R9, 0x1f, RZ ;  /* 0x0000001f09047819 */ /* 0x000fe200000006ff */
[----:B-1----:R-:W-:Y:S06]  /*7e00*/  @!P0 BRA `(.L_x_185) ;  /* 0x0000000400388947 */ /* 0x002fec0003800000 */
.L_x_199:
[----:B------:R-:W1:Y:S01]  /*7e10*/  SYNCS.PHASECHK.TRANS64.TRYWAIT P0, [R7+URZ], R4 ;  /* 0x00000004070075a7 */ /* 0x000e62000800017f */
[----:B------:R-:W-:-:S05]  /*7e20*/  VIADD R0, R0, 0x1 ;  /* 0x0000000100007836 */ /* 0x000fca0000000000 */
[----:B------:R-:W-:-:S04]  /*7e30*/  ISETP.NE.AND P1, PT, R0, 0x7, PT ;  /* 0x000000070000780c */ /* 0x000fc80003f25270 */
[----:B------:R-:W-:Y:S02]  /*7e40*/  SEL R2, RZ, 0x1, P1 ;  /* 0x00000001ff027807 */ /* 0x000fe40000800000 */
[----:B------:R-:W-:Y:S02]  /*7e50*/  SEL R0, R0, RZ, P1 ;  /* 0x000000ff00007207 */ /* 0x000fe40000800000 */
[----:B------:R-:W-:-:S03]  /*7e60*/  LOP3.LUT R9, R9, R2, RZ, 0x3c, !PT ;  /* 0x0000000209097212 */ /* 0x000fc600078e3cff */
[----:B0-----:R-:W-:Y:S01]  /*7e70*/  IMAD R6, R0, 0x8, R5 ;  /* 0x0000000800067824 */ /* 0x001fe200078e0205 */
[----:B------:R-:W-:Y:S01]  /*7e80*/  SHF.L.U32 R3, R9, 0x1f, RZ ;  /* 0x0000001f09037819 */ /* 0x000fe200000006ff */
[----:B-1----:R-:W-:Y:S06]  /*7e90*/  @!P0 BRA `(.L_x_186) ;  /* 0x0000000400288947 */ /* 0x002fec0003800000 */
.L_x_200:
        /* <DEDUP_REMOVED lines=9> */
.L_x_201:
        /* <DEDUP_REMOVED lines=9> */
.L_x_202:
[----:B------:R-:W1:Y:S01]  /*7fc0*/  SYNCS.PHASECHK.TRANS64.TRYWAIT P0, [R6+URZ], R3 ;  /* 0x00000003060075a7 */ /* 0x000e62000800017f */
[----:B------:R-:W-:-:S05]  /*7fd0*/  VIADD R0, R0, 0x1 ;  /* 0x0000000100007836 */ /* 0x000fca0000000000 */
[----:B------:R-:W-:-:S04]  /*7fe0*/  ISETP.NE.AND P1, PT, R0, 0x7, PT ;  /* 0x000000070000780c */ /* 0x000fc80003f25270 */
[----:B------:R-:W-:Y:S02]  /*7ff0*/  SEL R2, RZ, 0x1, P1 ;  /* 0x00000001ff027807 */ /* 0x000fe40000800000 */
[----:B------:R-:W-:Y:S02]  /*8000*/  SEL R0, R0, RZ, P1 ;  /* 0x000000ff00007207 */ /* 0x000fe40000800000 */
[----:B------:R-:W-:Y:S01]  /*8010*/  LOP3.LUT R2, R9, R2, RZ, 0x3c, !PT ;  /* 0x0000000209027212 */ /* 0x000fe200078e3cff */
[----:B-1----:R-:W-:Y:S06]  /*8020*/  @!P0 BRA `(.L_x_189) ;  /* 0x0000000400008947 */ /* 0x002fec0003800000 */
.L_x_203:
[----:B------:R-:W-:Y:S01]  /*8030*/  IMAD R5, R0, 0x8, R5 ;  /* 0x0000000800057824 */ /* 0x000fe200078e0205 */
[----:B------:R-:W-:-:S07]  /*8040*/  SHF.L.U32 R0, R2, 0x1f, RZ ;  /* 0x0000001f02007819 */ /* 0x000fce00000006ff */
.L_x_190:
[----:B--2---:R2:W3:Y:S02]  /*8050*/  SYNCS.PHASECHK.TRANS64.TRYWAIT P0, [R5+URZ], R0 ;  /* 0x00000000050075a7 */ /* 0x0044e4000800017f */
[----:B---3--:R-:W-:Y:S05]  /*8060*/  @!P0 NANOSLEEP.SYNCS 0x989680 ;  /* 0x009896800000895d */ /* 0x008fea0003900000 */
[----:B------:R-:W3:Y:S02]  /*8070*/  @!P0 SYNCS.PHASECHK.TRANS64 P0, [R5+URZ], R0 ;  /* 0x00000000050085a7 */ /* 0x000ee4000800007f */
[----:B---3--:R-:W-:Y:S05]  /*8080*/  @!P0 BRA `(.L_x_190) ;  /* 0xfffffffc00f08947 */ /* 0x008fea000383ffff */
.L_x_182:
[----:B------:R-:W-:Y:S05]  /*8090*/  BSYNC B0 ;  /* 0x0000000000007941 */ /* 0x000fea0003800000 */
.L_x_181:
[----:B------:R-:W-:Y:S05]  /*80a0*/  EXIT ;  /* 0x000000000000794d */ /* 0x000fea0003800000 */
.L_x_21:
[----:B-1----:R1:W2:Y:S02]  /*80b0*/  SYNCS.PHASECHK.TRANS64.TRYWAIT P1, [R3+URZ], R0 ;  /* 0x00000000030075a7 */ /* 0x0022a4000802017f */
[----:B--2---:R-:W-:Y:S05]  /*80c0*/  @!P1 NANOSLEEP.SYNCS 0x989680 ;  /* 0x009896800000995d */ /* 0x004fea0003900000 */
[----:B------:R-:W2:Y:S02]  /*80d0*/  @!P1 SYNCS.PHASECHK.TRANS64 P1, [R3+URZ], R0 ;  /* 0x00000000030095a7 */ /* 0x000ea4000802007f */
[----:B--2---:R-:W-:Y:S05]  /*80e0*/  @!P1 BRA `(.L_x_21) ;  /* 0xfffffffc00f09947 */ /* 0x004fea000383ffff */
[----:B------:R-:W-:Y:S05]  /*80f0*/  BRA `(.L_x_20) ;  /* 0xffffff9400c07947 */ /* 0x000fea000383ffff */
.L_x_26:
[----:B-1----:R1:W2:Y:S02]  /*8100*/  SYNCS.PHASECHK.TRANS64.TRYWAIT P1, [R5+URZ], R4 ;  /* 0x00000004050075a7 */ /* 0x0022a4000802017f */
[----:B--2---:R-:W-:Y:S05]  /*8110*/  @!P1 NANOSLEEP.SYNCS 0x989680 ;  /* 0x009896800000995d */ /* 0x004fea0003900000 */
[----:B------:R-:W2:Y:S02]  /*8120*/  @!P1 SYNCS.PHASECHK.TRANS64 P1, [R5+URZ], R4 ;  /* 0x00000004050095a7 */ /* 0x000ea4000802007f */
[----:B--2---:R-:W-:Y:S05]  /*8130*/  @!P1 BRA `(.L_x_26) ;  /* 0xfffffffc00f09947 */ /* 0x004fea000383ffff */
[----:B------:R-:W-:Y:S05]  /*8140*/  BRA `(.L_x_25) ;  /* 0xffffff98009c7947 */ /* 0x000fea000383ffff */
.L_x_169:
[----:B------:R-:W-:Y:S01]  /*8150*/  BSSY B1, `(.L_x_191) ;  /* 0x0000006000017945 */ /* 0x000fe20003800000 */
[----:B------:R-:W-:-:S07]  /*8160*/  IMAD.MOV.U32 R15, RZ, RZ, -0x1 ;  /* 0xffffffffff0f7424 */ /* 0x000fce00078e00ff */
[----:B------:R-:W-:Y:S05]  /*8170*/  WARPSYNC.COLLECTIVE R15, `(.L_x_192) ;  /* 0x000000000f0c7348 */ /* 0x000fea0003c00000 */
[----:B------:R-:W-:Y:S02]  /*8180*/  ELECT P6, UR62, PT ;  /* 0x00000000003e782f */ /* 0x000fe400038c0000 */
[----:B------:R-:W-:Y:S01]  /*8190*/  MOV R14, UR62 ;  /* 0x0000003e000e7c02 */ /* 0x000fe20008000f00 */
[----:B------:R-:W-:Y:S10]  /*81a0*/  ENDCOLLECTIVE ;  /* 0x000000000000791b */ /* 0x000ff40003800000 */
.L_x_192:
[----:B------:R-:W-:Y:S05]  /*81b0*/  BSYNC B1 ;  /* 0x0000000000017941 */ /* 0x000fea0003800000 */
.L_x_191:
[----:B------:R-:W-:Y:S05]  /*81c0*/  BRA `(.L_x_193) ;  /* 0xffffffec00ac7947 */ /* 0x000fea000383ffff */
.L_x_172:
[----:B-1----:R1:W2:Y:S02]  /*81d0*/  SYNCS.PHASECHK.TRANS64.TRYWAIT P0, [R23+URZ+0x38], R14 ;  /* 0x0000380e170075a7 */ /* 0x0022a4000800017f */
[----:B--2---:R-:W-:Y:S05]  /*81e0*/  @!P0 NANOSLEEP.SYNCS 0x989680 ;  /* 0x009896800000895d */ /* 0x004fea0003900000 */
[----:B------:R-:W2:Y:S02]  /*81f0*/  @!P0 SYNCS.PHASECHK.TRANS64 P0, [R23+URZ+0x38], R14 ;  /* 0x0000380e170085a7 */ /* 0x000ea4000800007f */
[----:B--2---:R-:W-:Y:S05]  /*8200*/  @!P0 BRA `(.L_x_172) ;  /* 0xfffffffc00f08947 */ /* 0x004fea000383ffff */
[----:B------:R-:W-:Y:S05]  /*8210*/  BRA `(.L_x_194) ;  /* 0xffffffec00ec7947 */ /* 0x000fea000383ffff */
.L_x_180:
[----:B------:R-:W-:Y:S01]  /*8220*/  BSSY B0, `(.L_x_195) ;  /* 0x0000006000007945 */ /* 0x000fe20003800000 */
[----:B------:R-:W-:-:S07]  /*8230*/  IMAD.MOV.U32 R15, RZ, RZ, -0x1 ;  /* 0xffffffffff0f7424 */ /* 0x000fce00078e00ff */
[----:B------:R-:W-:Y:S05]  /*8240*/  WARPSYNC.COLLECTIVE R15, `(.L_x_196) ;  /* 0x000000000f0c7348 */ /* 0x000fea0003c00000 */
[----:B------:R-:W-:Y:S02]  /*8250*/  ELECT P6, UR62, PT ;  /* 0x00000000003e782f */ /* 0x000fe400038c0000 */
[----:B------:R-:W-:Y:S01]  /*8260*/  MOV R14, UR62 ;  /* 0x0000003e000e7c02 */ /* 0x000fe20008000f00 */
[----:B------:R-:W-:Y:S10]  /*8270*/  ENDCOLLECTIVE ;  /* 0x000000000000791b */ /* 0x000ff40003800000 */
.L_x_196:
[----:B------:R-:W-:Y:S05]  /*8280*/  BSYNC B0 ;  /* 0x0000000000007941 */ /* 0x000fea0003800000 */
.L_x_195:
[----:B------:R-:W-:Y:S05]  /*8290*/  BRA `(.L_x_197) ;  /* 0xfffffff800647947 */ /* 0x000fea000383ffff */
.L_x_184:
[----:B0-----:R0:W1:Y:S02]  /*82a0*/  SYNCS.PHASECHK.TRANS64.TRYWAIT P0, [R7+URZ], R2 ;  /* 0x00000002070075a7 */ /* 0x001064000800017f */
[----:B-1----:R-:W-:Y:S05]  /*82b0*/  @!P0 NANOSLEEP.SYNCS 0x989680 ;  /* 0x009896800000895d */ /* 0x002fea0003900000 */
[----:B------:R-:W1:Y:S02]  /*82c0*/  @!P0 SYNCS.PHASECHK.TRANS64 P0, [R7+URZ], R2 ;  /* 0x00000002070085a7 */ /* 0x000e64000800007f */
[----:B-1----:R-:W-:Y:S05]  /*82d0*/  @!P0 BRA `(.L_x_184) ;  /* 0xfffffffc00f08947 */ /* 0x002fea000383ffff */
[----:B------:R-:W-:Y:S05]  /*82e0*/  BRA `(.L_x_198) ;  /* 0xfffffff800a47947 */ /* 0x000fea000383ffff */
.L_x_185:
[----:B0-----:R0:W1:Y:S02]  /*82f0*/  SYNCS.PHASECHK.TRANS64.TRYWAIT P0, [R6+URZ], R3 ;  /* 0x00000003060075a7 */ /* 0x001064000800017f */
[----:B-1----:R-:W-:Y:S05]  /*8300*/  @!P0 NANOSLEEP.SYNCS 0x989680 ;  /* 0x009896800000895d */ /* 0x002fea0003900000 */
[----:B------:R-:W1:Y:S02]  /*8310*/  @!P0 SYNCS.PHASECHK.TRANS64 P0, [R6+URZ], R3 ;  /* 0x00000003060085a7 */ /* 0x000e64000800007f */
[----:B-1----:R-:W-:Y:S05]  /*8320*/  @!P0 BRA `(.L_x_185) ;  /* 0xfffffffc00f08947 */ /* 0x002fea000383ffff */
[----:B------:R-:W-:Y:S05]  /*8330*/  BRA `(.L_x_199) ;  /* 0xfffffff800b47947 */ /* 0x000fea000383ffff */
.L_x_186:
[----:B0-----:R0:W1:Y:S02]  /*8340*/  SYNCS.PHASECHK.TRANS64.TRYWAIT P0, [R7+URZ], R4 ;  /* 0x00000004070075a7 */ /* 0x001064000800017f */
[----:B-1----:R-:W-:Y:S05]  /*8350*/  @!P0 NANOSLEEP.SYNCS 0x989680 ;  /* 0x009896800000895d */ /* 0x002fea0003900000 */
[----:B------:R-:W1:Y:S02]  /*8360*/  @!P0 SYNCS.PHASECHK.TRANS64 P0, [R7+URZ], R4 ;  /* 0x00000004070085a7 */ /* 0x000e64000800007f */
[----:B-1----:R-:W-:Y:S05]  /*8370*/  @!P0 BRA `(.L_x_186) ;  /* 0xfffffffc00f08947 */ /* 0x002fea000383ffff */
[----:B------:R-:W-:Y:S05]  /*8380*/  BRA `(.L_x_200) ;  /* 0xfffffff800c47947 */ /* 0x000fea000383ffff */
.L_x_187:
[----:B0-----:R0:W1:Y:S02]  /*8390*/  SYNCS.PHASECHK.TRANS64.TRYWAIT P0, [R6+URZ], R3 ;  /* 0x00000003060075a7 */ /* 0x001064000800017f */
[----:B-1----:R-:W-:Y:S05]  /*83a0*/  @!P0 NANOSLEEP.SYNCS 0x989680 ;  /* 0x009896800000895d */ /* 0x002fea0003900000 */
[----:B------:R-:W1:Y:S02]  /*83b0*/  @!P0 SYNCS.PHASECHK.TRANS64 P0, [R6+URZ], R3 ;  /* 0x00000003060085a7 */ /* 0x000e64000800007f */
[----:B-1----:R-:W-:Y:S05]  /*83c0*/  @!P0 BRA `(.L_x_187) ;  /* 0xfffffffc00f08947 */ /* 0x002fea000383ffff */
[----:B------:R-:W-:Y:S05]  /*83d0*/  BRA `(.L_x_201) ;  /* 0xfffffff800d47947 */ /* 0x000fea000383ffff */
.L_x_188:
[----:B0-----:R0:W1:Y:S02]  /*83e0*/  SYNCS.PHASECHK.TRANS64.TRYWAIT P0, [R7+URZ], R4 ;  /* 0x00000004070075a7 */ /* 0x001064000800017f */
[----:B-1----:R-:W-:Y:S05]  /*83f0*/  @!P0 NANOSLEEP.SYNCS 0x989680 ;  /* 0x009896800000895d */ /* 0x002fea0003900000 */
[----:B------:R-:W1:Y:S02]  /*8400*/  @!P0 SYNCS.PHASECHK.TRANS64 P0, [R7+URZ], R4 ;  /* 0x00000004070085a7 */ /* 0x000e64000800007f */
[----:B-1----:R-:W-:Y:S05]  /*8410*/  @!P0 BRA `(.L_x_188) ;  /* 0xfffffffc00f08947 */ /* 0x002fea000383ffff */
[----:B------:R-:W-:Y:S05]  /*8420*/  BRA `(.L_x_202) ;  /* 0xfffffff800e47947 */ /* 0x000fea000383ffff */
.L_x_189:
[----:B-1----:R1:W2:Y:S02]  /*8430*/  SYNCS.PHASECHK.TRANS64.TRYWAIT P0, [R6+URZ], R3 ;  /* 0x00000003060075a7 */ /* 0x0022a4000800017f */
[----:B--2---:R-:W-:Y:S05]  /*8440*/  @!P0 NANOSLEEP.SYNCS 0x989680 ;  /* 0x009896800000895d */ /* 0x004fea0003900000 */
[----:B------:R-:W2:Y:S02]  /*8450*/  @!P0 SYNCS.PHASECHK.TRANS64 P0, [R6+URZ], R3 ;  /* 0x00000003060085a7 */ /* 0x000ea4000800007f */
[----:B--2---:R-:W-:Y:S05]  /*8460*/  @!P0 BRA `(.L_x_189) ;  /* 0xfffffffc00f08947 */ /* 0x004fea000383ffff */
[----:B------:R-:W-:Y:S05]  /*8470*/  BRA `(.L_x_203) ;  /* 0xfffffff800ec7947 */ /* 0x000fea000383ffff */
.L_x_204:
[----:B------:R-:W-:-:S00]  /*8480*/  BRA `(.L_x_204) ;  /* 0xfffffffc00fc7947 */ /* 0x000fc0000383ffff */
[----:B------:R-:W-:-:S00]  /*8490*/  NOP ;  /* 0x0000000000007918 */ /* 0x000fc00000000000 */
        /* <DEDUP_REMOVED lines=14> */
.L_x_205:


//--------------------- .nv.global.init           --------------------------
	.section	.nv.global.init,"aw",@progbits
.nv.global.init:
	.type		$str$22,@object
	.size		$str$22,($str$23 - $str$22)
$str$22:
        /*0000*/ 	.byte	0x6b, 0x5f, 0x74, 0x69, 0x6c, 0x65, 0x5f, 0x63, 0x6f, 0x75, 0x6e, 0x74, 0x20, 0x3e, 0x3d, 0x20
        /*0010*/ 	.byte	0x31, 0x00
	.type		$str$23,@object
	.size		$str$23,(__unnamed_1 - $str$23)
$str$23:
        /*0012*/ 	.byte	0x2f, 0x74, 0x6d, 0x70, 0x2f, 0x63, 0x75, 0x74, 0x6c, 0x61, 0x73, 0x73, 0x5f, 0x73, 0x77, 0x65
        /*0022*/ 	.byte	0x65, 0x70, 0x5f, 0x73, 0x72, 0x63, 0x2f, 0x69, 0x6e, 0x63, 0x6c, 0x75, 0x64, 0x65, 0x2f, 0x63
        /*0032*/ 	.byte	0x75, 0x74, 0x6c, 0x61, 0x73, 0x73, 0x2f, 0x67, 0x65, 0x6d, 0x6d, 0x2f, 0x63, 0x6f, 0x6c, 0x6c
        /*0042*/ 	.byte	0x65, 0x63, 0x74, 0x69, 0x76, 0x65, 0x2f, 0x73, 0x6d, 0x39, 0x30, 0x5f, 0x6d, 0x6d, 0x61, 0x5f
        /*0052*/ 	.byte	0x74, 0x6d, 0x61, 0x5f, 0x67, 0x6d, 0x6d, 0x61, 0x5f, 0x73, 0x73, 0x5f, 0x77, 0x61, 0x72, 0x70
        /*0062*/ 	.byte	0x73, 0x70, 0x65, 0x63, 0x69, 0x61, 0x6c, 0x69, 0x7a, 0x65, 0x64, 0x2e, 0x68, 0x70, 0x70, 0x00
	.type		__unnamed_1,@object
	.size		__unnamed_1,(.L_0 - __unnamed_1)
__unnamed_1:
        /*0072*/ 	.byte	0x76, 0x6f, 0x69, 0x64, 0x20, 0x63, 0x75, 0x74, 0x6c, 0x61, 0x73, 0x73, 0x3a, 0x3a, 0x67, 0x65
        /* <DEDUP_REMOVED lines=180> */
        /*0bc2*/ 	.byte	0x74, 0x69, 0x74, 0x79, 0x5d, 0x00
.L_0:


//--------------------- .nv.shared._ZN7cutlass13device_kernelINS_4gemm6kernel13GemmUniversalIN4cute5tupleIJiiiiEEENS1_10collective13CollectiveMmaINS1_34MainloopSm90TmaGmmaWarpSpecializedILi7ENS5_IJNS4_1CILi8EEENSA_ILi1EEESC_EEENS1_35KernelTmaWarpSpecializedCooperativeEEENS5_IJNSA_ILi128EEESG_NSA_ILi64EEEEEENS_6half_tENS5_IJSC_llEEESJ_NS5_IJlSC_lEEENS4_8TiledMMAINS4_8MMA_AtomIJNS4_4SM904GMMA26MMA_64x128x16_F32F16F16_SSILNSP_5MajorE1ELSR_0ELNSP_7ScaleInE1ELSS_1EEEEEENS4_6LayoutINS5_IJNSA_ILi2EEESC_SC_EEENS5_IJSC_NSA_ILi0EEESY_EEEEENS5_IJNS4_10UnderscoreES11_S11_EEEEENS4_13SM90_TMA_LOADENS4_14ComposedLayoutINS4_7SwizzleILi3ELi4ELi3EEENS4_18smem_ptr_flag_bitsILi16EEENSV_INS5_IJSH_SB_EEENS5_IJSC_SH_EEEEEEEvNS4_8identityENS4_23SM90_TMA_LOAD_MULTICASTENS15_IS17_S19_NSV_INS5_IJSB_SH_EEENS5_IJSH_SC_EEEEEEEvS1E_EENS_8epilogue10collective6detail29Sm90TmaWarpSpecializedAdapterINS1M_15DefaultEpilogueISJ_SL_SL_NS1L_6thread17LinearCombinationISJ_Li1EffLNS1Q_9ScaleType4KindE0ELNS_15FloatRoundStyleE2ESJ_EENS1_15EpilogueDefaultEEEEEvvEEEEvNT_6ParamsE --------------------------
	.section	.nv.shared._ZN7cutlass13device_kernelINS_4gemm6kernel13GemmUniversalIN4cute5tupleIJiiiiEEENS1_10collective13CollectiveMmaINS1_34MainloopSm90TmaGmmaWarpSpecializedILi7ENS5_IJNS4_1CILi8EEENSA_ILi1EEESC_EEENS1_35KernelTmaWarpSpecializedCooperativeEEENS5_IJNSA_ILi128EEESG_NSA_ILi64EEEEEENS_6half_tENS5_IJSC_llEEESJ_NS5_IJlSC_lEEENS4_8TiledMMAINS4_8MMA_AtomIJNS4_4SM904GMMA26MMA_64x128x16_F32F16F16_SSILNSP_5MajorE1ELSR_0ELNSP_7ScaleInE1ELSS_1EEEEEENS4_6LayoutINS5_IJNSA_ILi2EEESC_SC_EEENS5_IJSC_NSA_ILi0EEESY_EEEEENS5_IJNS4_10UnderscoreES11_S11_EEEEENS4_13SM90_TMA_LOADENS4_14ComposedLayoutINS4_7SwizzleILi3ELi4ELi3EEENS4_18smem_ptr_flag_bitsILi16EEENSV_INS5_IJSH_SB_EEENS5_IJSC_SH_EEEEEEEvNS4_8identityENS4_23SM90_TMA_LOAD_MULTICASTENS15_IS17_S19_NSV_INS5_IJSB_SH_EEENS5_IJSH_SC_EEEEEEEvS1E_EENS_8epilogue10collective6detail29Sm90TmaWarpSpecializedAdapterINS1M_15DefaultEpilogueISJ_SL_SL_NS1L_6thread17LinearCombinationISJ_Li1EffLNS1Q_9ScaleType4KindE0ELNS_15FloatRoundStyleE2ESJ_EENS1_15EpilogueDefaultEEEEEvvEEEEvNT_6ParamsE,"aw",@nobits
	.sectionflags	@""
	.align	16
	.zero		1024


//--------------------- .nv.shared.reserved.0     --------------------------
	.section	.nv.shared.reserved.0,"aw",@nobits
	.weak		__nv_reservedSMEM_offset_0_alias
	.size		__nv_reservedSMEM_offset_0_alias, 0, 0
	.other		__nv_reservedSMEM_offset_0_alias,@"STO_CUDA_RESERVED_SHARED STV_DEFAULT"
__nv_reservedSMEM_offset_0_alias:
	.zero		0


//--------------------- .nv.global                --------------------------
	.section	.nv.global,"aw",@nobits
.nv.global:
	.type		_ZN40_INTERNAL_fc8bb671_4_k_cu_8e7d0c7f_209744cute1_E,@object
	.size		_ZN40_INTERNAL_fc8bb671_4_k_cu_8e7d0c7f_209744cute1_E,(_ZN40_INTERNAL_fc8bb671_4_k_cu_8e7d0c7f_209744cuda3std3__45__cpo6cbeginE - _ZN40_INTERNAL_fc8bb671_4_k_cu_8e7d0c7f_209744cute1_E)
_ZN40_INTERNAL_fc8bb671_4_k_cu_8e7d0c7f_209744cute1_E:
	.zero		1
	.type		_ZN40_INTERNAL_fc8bb671_4_k_cu_8e7d0c7f_209744cuda3std3__45__cpo6cbeginE,@object
	.size		_ZN40_INTERNAL_fc8bb671_4_k_cu_8e7d0c7f_209744cuda3std3__45__cpo6cbeginE,(_ZN40_INTERNAL_fc8bb671_4_k_cu_8e7d0c7f_209744cuda3std3__48in_placeE - _ZN40_INTERNAL_fc8bb671_4_k_cu_8e7d0c7f_209744cuda3std3__45__cpo6cbeginE)
_ZN40_INTERNAL_fc8bb671_4_k_cu_8e7d0c7f_209744cuda3std3__45__cpo6cbeginE:
	.zero		1
	.type		_ZN40_INTERNAL_fc8bb671_4_k_cu_8e7d0c7f_209744cuda3std3__48in_placeE,@object
	.size		_ZN40_INTERNAL_fc8bb671_4_k_cu_8e7d0c7f_209744cuda3std3__48in_placeE,(_ZN40_INTERNAL_fc8bb671_4_k_cu_8e7d0c7f_209744cuda3std6ranges3__45__cpo9iter_moveE - _ZN40_INTERNAL_fc8bb671_4_k_cu_8e7d0c7f_209744cuda3std3__48in_placeE)
_ZN40_INTERNAL_fc8bb671_4_k_cu_8e7d0c7f_209744cuda3std3__48in_placeE:
	.zero		1
	.type		_ZN40_INTERNAL_fc8bb671_4_k_cu_8e7d0c7f_209744cuda3std6ranges3__45__cpo9iter_moveE,@object
	.size		_ZN40_INTERNAL_fc8bb671_4_k_cu_8e7d0c7f_209744cuda3std6ranges3__45__cpo9iter_moveE,(_ZN40_INTERNAL_fc8bb671_4_k_cu_8e7d0c7f_209744cuda3std3__45__cpo5beginE - _ZN40_INTERNAL_fc8bb671_4_k_cu_8e7d0c7f_209744cuda3std6ranges3__45__cpo9iter_moveE)
_ZN40_INTERNAL_fc8bb671_4_k_cu_8e7d0c7f_209744cuda3std6ranges3__45__cpo9iter_moveE:
	.zero		1
	.type		_ZN40_INTERNAL_fc8bb671_4_k_cu_8e7d0c7f_209744cuda3std3__45__cpo5beginE,@object
	.size		_ZN40_INTERNAL_fc8bb671_4_k_cu_8e7d0c7f_209744cuda3std3__45__cpo5beginE,(_ZN40_INTERNAL_fc8bb671_4_k_cu_8e7d0c7f_209744cuda3std3__442_GLOBAL__N__fc8bb671_4_k_cu_8e7d0c7f_209746ignoreE - _ZN40_INTERNAL_fc8bb671_4_k_cu_8e7d0c7f_209744cuda3std3__45__cpo5beginE)
_ZN40_INTERNAL_fc8bb671_4_k_cu_8e7d0c7f_209744cuda3std3__45__cpo5beginE:
	.zero		1
	.type		_ZN40_INTERNAL_fc8bb671_4_k_cu_8e7d0c7f_209744cuda3std3__442_GLOBAL__N__fc8bb671_4_k_cu_8e7d0c7f_209746ignoreE,@object
	.size		_ZN40_INTERNAL_fc8bb671_4_k_cu_8e7d0c7f_209744cuda3std3__442_GLOBAL__N__fc8bb671_4_k_cu_8e7d0c7f_209746ignoreE,(_ZN40_INTERNAL_fc8bb671_4_k_cu_8e7d0c7f_209744cute7productE - _ZN40_INTERNAL_fc8bb671_4_k_cu_8e7d0c7f_209744cuda3std3__442_GLOBAL__N__fc8bb671_4_k_cu_8e7d0c7f_209746ignoreE)
_ZN40_INTERNAL_fc8bb671_4_k_cu_8e7d0c7f_209744cuda3std3__442_GLOBAL__N__fc8bb671_4_k_cu_8e7d0c7f_209746ignoreE:
	.zero		1
	.type		_ZN40_INTERNAL_fc8bb671_4_k_cu_8e7d0c7f_209744cute7productE,@object
	.size		_ZN40_INTERNAL_fc8bb671_4_k_cu_8e7d0c7f_209744cute7productE,(_ZN40_INTERNAL_fc8bb671_4_k_cu_8e7d0c7f_209744cuda3std3__45__cpo3endE - _ZN40_INTERNAL_fc8bb671_4_k_cu_8e7d0c7f_209744cute7productE)
_ZN40_INTERNAL_fc8bb671_4_k_cu_8e7d0c7f_209744cute7productE:
	.zero		1
	.type		_ZN40_INTERNAL_fc8bb671_4_k_cu_8e7d0c7f_209744cuda3std3__45__cpo3endE,@object
	.size		_ZN40_INTERNAL_fc8bb671_4_k_cu_8e7d0c7f_209744cuda3std3__45__cpo3endE,(_ZN40_INTERNAL_fc8bb671_4_k_cu_8e7d0c7f_209744cuda3std3__419piecewise_constructE - _ZN40_INTERNAL_fc8bb671_4_k_cu_8e7d0c7f_209744cuda3std3__45__cpo3endE)
_ZN40_INTERNAL_fc8bb671_4_k_cu_8e7d0c7f_209744cuda3std3__45__cpo3endE:
	.zero		1
	.type		_ZN40_INTERNAL_fc8bb671_4_k_cu_8e7d0c7f_209744cuda3std3__419piecewise_constructE,@object
	.size		_ZN40_INTERNAL_fc8bb671_4_k_cu_8e7d0c7f_209744cuda3std3__419piecewise_constructE,(_ZN40_INTERNAL_fc8bb671_4_k_cu_8e7d0c7f_209744cuda3std3__45__cpo4cendE - _ZN40_INTERNAL_fc8bb671_4_k_cu_8e7d0c7f_209744cuda3std3__419piecewise_constructE)
_ZN40_INTERNAL_fc8bb671_4_k_cu_8e7d0c7f_209744cuda3std3__419piecewise_constructE:
	.zero		1
	.type		_ZN40_INTERNAL_fc8bb671_4_k_cu_8e7d0c7f_209744cuda3std3__45__cpo4cendE,@object
	.size		_ZN40_INTERNAL_fc8bb671_4_k_cu_8e7d0c7f_209744cuda3std3__45__cpo4cendE,(_ZN40_INTERNAL_fc8bb671_4_k_cu_8e7d0c7f_209744cuda3std6ranges3__45__cpo4swapE - _ZN40_INTERNAL_fc8bb671_4_k_cu_8e7d0c7f_209744cuda3std3__45__cpo4cendE)
_ZN40_INTERNAL_fc8bb671_4_k_cu_8e7d0c7f_209744cuda3std3__45__cpo4cendE:
	.zero		1
	.type		_ZN40_INTERNAL_fc8bb671_4_k_cu_8e7d0c7f_209744cuda3std6ranges3__45__cpo4swapE,@object
	.size		_ZN40_INTERNAL_fc8bb671_4_k_cu_8e7d0c7f_209744cuda3std6ranges3__45__cpo4swapE,(.L_8 - _ZN40_INTERNAL_fc8bb671_4_k_cu_8e7d0c7f_209744cuda3std6ranges3__45__cpo4swapE)
_ZN40_INTERNAL_fc8bb671_4_k_cu_8e7d0c7f_209744cuda3std6ranges3__45__cpo4swapE:
	.zero		1
.L_8:


//--------------------- .nv.constant0._ZN7cutlass13device_kernelINS_4gemm6kernel13GemmUniversalIN4cute5tupleIJiiiiEEENS1_10collective13CollectiveMmaINS1_34MainloopSm90TmaGmmaWarpSpecializedILi7ENS5_IJNS4_1CILi8EEENSA_ILi1EEESC_EEENS1_35KernelTmaWarpSpecializedCooperativeEEENS5_IJNSA_ILi128EEESG_NSA_ILi64EEEEEENS_6half_tENS5_IJSC_llEEESJ_NS5_IJlSC_lEEENS4_8TiledMMAINS4_8MMA_AtomIJNS4_4SM904GMMA26MMA_64x128x16_F32F16F16_SSILNSP_5MajorE1ELSR_0ELNSP_7ScaleInE1ELSS_1EEEEEENS4_6LayoutINS5_IJNSA_ILi2EEESC_SC_EEENS5_IJSC_NSA_ILi0EEESY_EEEEENS5_IJNS4_10UnderscoreES11_S11_EEEEENS4_13SM90_TMA_LOADENS4_14ComposedLayoutINS4_7SwizzleILi3ELi4ELi3EEENS4_18smem_ptr_flag_bitsILi16EEENSV_INS5_IJSH_SB_EEENS5_IJSC_SH_EEEEEEEvNS4_8identityENS4_23SM90_TMA_LOAD_MULTICASTENS15_IS17_S19_NSV_INS5_IJSB_SH_EEENS5_IJSH_SC_EEEEEEEvS1E_EENS_8epilogue10collective6detail29Sm90TmaWarpSpecializedAdapterINS1M_15DefaultEpilogueISJ_SL_SL_NS1L_6thread17LinearCombinationISJ_Li1EffLNS1Q_9ScaleType4KindE0ELNS_15FloatRoundStyleE2ESJ_EENS1_15EpilogueDefaultEEEEEvvEEEEvNT_6ParamsE --------------------------
	.section	.nv.constant0._ZN7cutlass13device_kernelINS_4gemm6kernel13GemmUniversalIN4cute5tupleIJiiiiEEENS1_10collective13CollectiveMmaINS1_34MainloopSm90TmaGmmaWarpSpecializedILi7ENS5_IJNS4_1CILi8EEENSA_ILi1EEESC_EEENS1_35KernelTmaWarpSpecializedCooperativeEEENS5_IJNSA_ILi128EEESG_NSA_ILi64EEEEEENS_6half_tENS5_IJSC_llEEESJ_NS5_IJlSC_lEEENS4_8TiledMMAINS4_8MMA_AtomIJNS4_4SM904GMMA26MMA_64x128x16_F32F16F16_SSILNSP_5MajorE1ELSR_0ELNSP_7ScaleInE1ELSS_1EEEEEENS4_6LayoutINS5_IJNSA_ILi2EEESC_SC_EEENS5_IJSC_NSA_ILi0EEESY_EEEEENS5_IJNS4_10UnderscoreES11_S11_EEEEENS4_13SM90_TMA_LOADENS4_14ComposedLayoutINS4_7SwizzleILi3ELi4ELi3EEENS4_18smem_ptr_flag_bitsILi16EEENSV_INS5_IJSH_SB_EEENS5_IJSC_SH_EEEEEEEvNS4_8identityENS4_23SM90_TMA_LOAD_MULTICASTENS15_IS17_S19_NSV_INS5_IJSB_SH_EEENS5_IJSH_SC_EEEEEEEvS1E_EENS_8epilogue10collective6detail29Sm90TmaWarpSpecializedAdapterINS1M_15DefaultEpilogueISJ_SL_SL_NS1L_6thread17LinearCombinationISJ_Li1EffLNS1Q_9ScaleType4KindE0ELNS_15FloatRoundStyleE2ESJ_EENS1_15EpilogueDefaultEEEEEvvEEEEvNT_6ParamsE,"a",@progbits
	.sectionflags	@""
	.align	4
.nv.constant0._ZN7cutlass13device_kernelINS_4gemm6kernel13GemmUniversalIN4cute5tupleIJiiiiEEENS1_10collective13CollectiveMmaINS1_34MainloopSm90TmaGmmaWarpSpecializedILi7ENS5_IJNS4_1CILi8EEENSA_ILi1EEESC_EEENS1_35KernelTmaWarpSpecializedCooperativeEEENS5_IJNSA_ILi128EEESG_NSA_ILi64EEEEEENS_6half_tENS5_IJSC_llEEESJ_NS5_IJlSC_lEEENS4_8TiledMMAINS4_8MMA_AtomIJNS4_4SM904GMMA26MMA_64x128x16_F32F16F16_SSILNSP_5MajorE1ELSR_0ELNSP_7ScaleInE1ELSS_1EEEEEENS4_6LayoutINS5_IJNSA_ILi2EEESC_SC_EEENS5_IJSC_NSA_ILi0EEESY_EEEEENS5_IJNS4_10UnderscoreES11_S11_EEEEENS4_13SM90_TMA_LOADENS4_14ComposedLayoutINS4_7SwizzleILi3ELi4ELi3EEENS4_18smem_ptr_flag_bitsILi16EEENSV_INS5_IJSH_SB_EEENS5_IJSC_SH_EEEEEEEvNS4_8identityENS4_23SM90_TMA_LOAD_MULTICASTENS15_IS17_S19_NSV_INS5_IJSB_SH_EEENS5_IJSH_SC_EEEEEEEvS1E_EENS_8epilogue10collective6detail29Sm90TmaWarpSpecializedAdapterINS1M_15DefaultEpilogueISJ_SL_SL_NS1L_6thread17LinearCombinationISJ_Li1EffLNS1Q_9ScaleType4KindE0ELNS_15FloatRoundStyleE2ESJ_EENS1_15EpilogueDefaultEEEEEvvEEEEvNT_6ParamsE:
	.zero		1664


//--------------------- SYMBOLS --------------------------

	.type		.nv.reservedSmem.offset0,@object
	.size		.nv.reservedSmem.offset0,0x4
	.type		__assertfail,@function
